//
// Generated by NVIDIA NVVM Compiler
//
// Compiler Build ID: CL-36424714
// Cuda compilation tools, release 13.0, V13.0.88
// Based on NVVM 20.0.0
//

.version 9.0
.target sm_100
.address_size 64

	// .globl	_Z6renderP4Vec3iiiP6SphereiP17curandStateXORWOW
.global .align 4 .b8 precalc_xorwow_matrix[102400];
.global .align 4 .b8 precalc_xorwow_offset_matrix[102400];
.global .align 4 .b8 mrg32k3aM1[2304];
.global .align 4 .b8 mrg32k3aM2[2304];
.global .align 4 .b8 mrg32k3aM1SubSeq[2016];
.global .align 4 .b8 mrg32k3aM2SubSeq[2016];
.global .align 4 .b8 mrg32k3aM1Seq[2304];
.global .align 4 .b8 mrg32k3aM2Seq[2304];
.const .align 8 .b8 __cr_lgamma_table[72];

.visible .entry _Z6renderP4Vec3iiiP6SphereiP17curandStateXORWOW(
	.param .u64 .ptr .align 1 _Z6renderP4Vec3iiiP6SphereiP17curandStateXORWOW_param_0,
	.param .u32 _Z6renderP4Vec3iiiP6SphereiP17curandStateXORWOW_param_1,
	.param .u32 _Z6renderP4Vec3iiiP6SphereiP17curandStateXORWOW_param_2,
	.param .u32 _Z6renderP4Vec3iiiP6SphereiP17curandStateXORWOW_param_3,
	.param .u64 .ptr .align 1 _Z6renderP4Vec3iiiP6SphereiP17curandStateXORWOW_param_4,
	.param .u32 _Z6renderP4Vec3iiiP6SphereiP17curandStateXORWOW_param_5,
	.param .u64 .ptr .align 1 _Z6renderP4Vec3iiiP6SphereiP17curandStateXORWOW_param_6
)
{
	.reg .pred 	%p<70>;
	.reg .b32 	%r<153>;
	.reg .b32 	%f<441>;
	.reg .b64 	%rd<84>;

	ld.param.u32 	%r48, [_Z6renderP4Vec3iiiP6SphereiP17curandStateXORWOW_param_1];
	ld.param.u32 	%r52, [_Z6renderP4Vec3iiiP6SphereiP17curandStateXORWOW_param_2];
	ld.param.u32 	%r50, [_Z6renderP4Vec3iiiP6SphereiP17curandStateXORWOW_param_3];
	ld.param.u64 	%rd43, [_Z6renderP4Vec3iiiP6SphereiP17curandStateXORWOW_param_4];
	ld.param.u32 	%r51, [_Z6renderP4Vec3iiiP6SphereiP17curandStateXORWOW_param_5];
	ld.param.u64 	%rd44, [_Z6renderP4Vec3iiiP6SphereiP17curandStateXORWOW_param_6];
	cvta.to.global.u64 	%rd1, %rd43;
	mov.u32 	%r53, %tid.x;
	mov.u32 	%r54, %ctaid.x;
	mov.u32 	%r55, %ntid.x;
	mad.lo.s32 	%r1, %r54, %r55, %r53;
	mov.u32 	%r56, %tid.y;
	mov.u32 	%r57, %ctaid.y;
	mov.u32 	%r58, %ntid.y;
	mad.lo.s32 	%r59, %r57, %r58, %r56;
	setp.ge.s32 	%p15, %r1, %r48;
	setp.ge.s32 	%p16, %r59, %r52;
	or.pred  	%p17, %p15, %p16;
	@%p17 bra 	$L__BB0_41;
	cvta.to.global.u64 	%rd2, %rd44;
	mad.lo.s32 	%r3, %r48, %r59, %r1;
	setp.lt.s32 	%p18, %r50, 1;
	mov.f32 	%f438, 0f00000000;
	mov.f32 	%f439, %f438;
	mov.f32 	%f440, %f438;
	@%p18 bra 	$L__BB0_40;
	mul.wide.s32 	%rd45, %r3, 48;
	add.s64 	%rd46, %rd2, %rd45;
	ld.global.v2.u32 	{%r152, %r151}, [%rd46];
	ld.global.v2.u32 	{%r150, %r134}, [%rd46+8];
	ld.global.v2.u32 	{%r133, %r149}, [%rd46+16];
	cvt.rn.f32.s32 	%f1, %r1;
	cvt.rn.f32.s32 	%f2, %r48;
	cvt.rn.f32.u32 	%f3, %r59;
	cvt.rn.f32.u32 	%f4, %r52;
	setp.lt.s32 	%p19, %r51, 1;
	@%p19 bra 	$L__BB0_35;
	and.b32  	%r10, %r51, 2147483644;
	neg.s32 	%r11, %r10;
	mov.f32 	%f440, 0f00000000;
	mov.b32 	%r131, 0;
	mov.f32 	%f439, %f440;
	mov.f32 	%f438, %f440;
$L__BB0_4:
	mov.u32 	%r15, %r134;
	mov.u32 	%r14, %r133;
	mov.u32 	%r134, %r149;
	setp.lt.u32 	%p24, %r51, 4;
	shr.u32 	%r113, %r151, 2;
	xor.b32  	%r114, %r113, %r151;
	shl.b32 	%r115, %r134, 4;
	shl.b32 	%r116, %r114, 1;
	xor.b32  	%r117, %r116, %r115;
	xor.b32  	%r118, %r117, %r114;
	xor.b32  	%r133, %r118, %r134;
	add.s32 	%r119, %r152, %r133;
	add.s32 	%r120, %r119, 362437;
	cvt.rn.f32.u32 	%f185, %r120;
	fma.rn.f32 	%f186, %f185, 0f2F800000, 0f2F000000;
	add.f32 	%f187, %f186, %f1;
	div.rn.f32 	%f188, %f187, %f2;
	shr.u32 	%r121, %r150, 2;
	xor.b32  	%r122, %r121, %r150;
	shl.b32 	%r123, %r133, 4;
	shl.b32 	%r124, %r122, 1;
	xor.b32  	%r125, %r124, %r123;
	xor.b32  	%r126, %r125, %r122;
	xor.b32  	%r149, %r126, %r133;
	add.s32 	%r152, %r152, 724874;
	add.s32 	%r127, %r149, %r152;
	cvt.rn.f32.u32 	%f189, %r127;
	fma.rn.f32 	%f190, %f189, 0f2F800000, 0f2F000000;
	add.f32 	%f191, %f190, %f3;
	div.rn.f32 	%f192, %f191, %f4;
	fma.rn.f32 	%f193, %f188, 0f40800000, 0fC0000000;
	fma.rn.f32 	%f194, %f188, 0f00000000, 0fBF800000;
	fma.rn.f32 	%f9, %f192, 0f00000000, %f193;
	fma.rn.f32 	%f10, %f192, 0f40000000, %f194;
	fma.rn.f32 	%f11, %f192, 0f00000000, %f194;
	mul.f32 	%f195, %f10, %f10;
	fma.rn.f32 	%f196, %f9, %f9, %f195;
	fma.rn.f32 	%f12, %f11, %f11, %f196;
	mul.f32 	%f13, %f12, 0f40800000;
	add.f32 	%f14, %f12, %f12;
	mov.f32 	%f413, 0f7F800000;
	mov.b64 	%rd75, 0;
	mov.b32 	%r140, 0;
	mov.u64 	%rd74, %rd75;
	@%p24 bra 	$L__BB0_15;
	add.s64 	%rd70, %rd1, 96;
	mov.f32 	%f413, 0f7F800000;
	mov.b64 	%rd75, 0;
	mov.u64 	%rd71, %rd43;
	mov.u32 	%r138, %r11;
$L__BB0_6:
	.pragma "nounroll";
	add.s64 	%rd8, %rd70, -96;
	ld.global.f32 	%f198, [%rd70+-96];
	mov.f32 	%f199, 0f00000000;
	sub.f32 	%f200, %f199, %f198;
	ld.global.f32 	%f201, [%rd70+-92];
	sub.f32 	%f202, %f199, %f201;
	ld.global.f32 	%f203, [%rd70+-88];
	sub.f32 	%f204, %f199, %f203;
	mul.f32 	%f205, %f10, %f202;
	fma.rn.f32 	%f206, %f9, %f200, %f205;
	fma.rn.f32 	%f207, %f11, %f204, %f206;
	add.f32 	%f17, %f207, %f207;
	mul.f32 	%f208, %f202, %f202;
	fma.rn.f32 	%f209, %f200, %f200, %f208;
	fma.rn.f32 	%f210, %f204, %f204, %f209;
	ld.global.f32 	%f211, [%rd70+-84];
	mul.f32 	%f212, %f211, %f211;
	sub.f32 	%f213, %f210, %f212;
	mul.f32 	%f214, %f17, %f17;
	mul.f32 	%f215, %f13, %f213;
	sub.f32 	%f18, %f214, %f215;
	setp.lt.f32 	%p26, %f18, 0f00000000;
	mov.pred 	%p63, 0;
	@%p26 bra 	$L__BB0_8;
	neg.f32 	%f216, %f17;
	sqrt.rn.f32 	%f217, %f18;
	sub.f32 	%f218, %f216, %f217;
	div.rn.f32 	%f408, %f218, %f14;
	setp.gt.f32 	%p63, %f408, 0f00000000;
$L__BB0_8:
	setp.lt.f32 	%p28, %f408, %f413;
	and.pred  	%p29, %p63, %p28;
	selp.f32 	%f21, %f408, %f413, %p29;
	selp.b64 	%rd9, %rd8, %rd74, %p29;
	selp.b64 	%rd10, %rd71, %rd75, %p29;
	add.s64 	%rd11, %rd70, -68;
	ld.global.f32 	%f219, [%rd70+-68];
	mov.f32 	%f220, 0f00000000;
	sub.f32 	%f221, %f220, %f219;
	ld.global.f32 	%f222, [%rd70+-64];
	sub.f32 	%f223, %f220, %f222;
	ld.global.f32 	%f224, [%rd70+-60];
	sub.f32 	%f225, %f220, %f224;
	mul.f32 	%f226, %f10, %f223;
	fma.rn.f32 	%f227, %f9, %f221, %f226;
	fma.rn.f32 	%f228, %f11, %f225, %f227;
	add.f32 	%f22, %f228, %f228;
	mul.f32 	%f229, %f223, %f223;
	fma.rn.f32 	%f230, %f221, %f221, %f229;
	fma.rn.f32 	%f231, %f225, %f225, %f230;
	ld.global.f32 	%f232, [%rd70+-56];
	mul.f32 	%f233, %f232, %f232;
	sub.f32 	%f234, %f231, %f233;
	mul.f32 	%f235, %f22, %f22;
	mul.f32 	%f236, %f13, %f234;
	sub.f32 	%f23, %f235, %f236;
	setp.lt.f32 	%p30, %f23, 0f00000000;
	mov.pred 	%p64, 0;
	@%p30 bra 	$L__BB0_10;
	neg.f32 	%f237, %f22;
	sqrt.rn.f32 	%f238, %f23;
	sub.f32 	%f239, %f237, %f238;
	div.rn.f32 	%f408, %f239, %f14;
	setp.gt.f32 	%p64, %f408, 0f00000000;
$L__BB0_10:
	setp.lt.f32 	%p32, %f408, %f21;
	and.pred  	%p33, %p64, %p32;
	add.s64 	%rd53, %rd71, 28;
	selp.f32 	%f26, %f408, %f21, %p33;
	selp.b64 	%rd12, %rd11, %rd9, %p33;
	selp.b64 	%rd13, %rd53, %rd10, %p33;
	add.s64 	%rd14, %rd70, -40;
	ld.global.f32 	%f240, [%rd70+-40];
	mov.f32 	%f241, 0f00000000;
	sub.f32 	%f242, %f241, %f240;
	ld.global.f32 	%f243, [%rd70+-36];
	sub.f32 	%f244, %f241, %f243;
	ld.global.f32 	%f245, [%rd70+-32];
	sub.f32 	%f246, %f241, %f245;
	mul.f32 	%f247, %f10, %f244;
	fma.rn.f32 	%f248, %f9, %f242, %f247;
	fma.rn.f32 	%f249, %f11, %f246, %f248;
	add.f32 	%f27, %f249, %f249;
	mul.f32 	%f250, %f244, %f244;
	fma.rn.f32 	%f251, %f242, %f242, %f250;
	fma.rn.f32 	%f252, %f246, %f246, %f251;
	ld.global.f32 	%f253, [%rd70+-28];
	mul.f32 	%f254, %f253, %f253;
	sub.f32 	%f255, %f252, %f254;
	mul.f32 	%f256, %f27, %f27;
	mul.f32 	%f257, %f13, %f255;
	sub.f32 	%f28, %f256, %f257;
	setp.lt.f32 	%p34, %f28, 0f00000000;
	mov.pred 	%p65, 0;
	@%p34 bra 	$L__BB0_12;
	neg.f32 	%f258, %f27;
	sqrt.rn.f32 	%f259, %f28;
	sub.f32 	%f260, %f258, %f259;
	div.rn.f32 	%f408, %f260, %f14;
	setp.gt.f32 	%p65, %f408, 0f00000000;
$L__BB0_12:
	setp.lt.f32 	%p36, %f408, %f26;
	and.pred  	%p37, %p65, %p36;
	add.s64 	%rd54, %rd71, 56;
	selp.f32 	%f31, %f408, %f26, %p37;
	selp.b64 	%rd15, %rd14, %rd12, %p37;
	selp.b64 	%rd16, %rd54, %rd13, %p37;
	add.s64 	%rd17, %rd70, -12;
	ld.global.f32 	%f261, [%rd70+-12];
	mov.f32 	%f262, 0f00000000;
	sub.f32 	%f263, %f262, %f261;
	ld.global.f32 	%f264, [%rd70+-8];
	sub.f32 	%f265, %f262, %f264;
	ld.global.f32 	%f266, [%rd70+-4];
	sub.f32 	%f267, %f262, %f266;
	mul.f32 	%f268, %f10, %f265;
	fma.rn.f32 	%f269, %f9, %f263, %f268;
	fma.rn.f32 	%f270, %f11, %f267, %f269;
	add.f32 	%f32, %f270, %f270;
	mul.f32 	%f271, %f265, %f265;
	fma.rn.f32 	%f272, %f263, %f263, %f271;
	fma.rn.f32 	%f273, %f267, %f267, %f272;
	ld.global.f32 	%f274, [%rd70];
	mul.f32 	%f275, %f274, %f274;
	sub.f32 	%f276, %f273, %f275;
	mul.f32 	%f277, %f32, %f32;
	mul.f32 	%f278, %f13, %f276;
	sub.f32 	%f33, %f277, %f278;
	setp.lt.f32 	%p38, %f33, 0f00000000;
	mov.pred 	%p66, 0;
	@%p38 bra 	$L__BB0_14;
	neg.f32 	%f279, %f32;
	sqrt.rn.f32 	%f280, %f33;
	sub.f32 	%f281, %f279, %f280;
	div.rn.f32 	%f408, %f281, %f14;
	setp.gt.f32 	%p66, %f408, 0f00000000;
$L__BB0_14:
	setp.lt.f32 	%p39, %f408, %f31;
	and.pred  	%p40, %p66, %p39;
	add.s64 	%rd55, %rd71, 84;
	selp.f32 	%f413, %f408, %f31, %p40;
	selp.b64 	%rd74, %rd17, %rd15, %p40;
	selp.b64 	%rd75, %rd55, %rd16, %p40;
	add.s32 	%r138, %r138, 4;
	add.s64 	%rd71, %rd71, 112;
	add.s64 	%rd70, %rd70, 112;
	setp.ne.s32 	%p41, %r138, 0;
	mov.u32 	%r140, %r10;
	@%p41 bra 	$L__BB0_6;
$L__BB0_15:
	and.b32  	%r128, %r51, 3;
	setp.eq.s32 	%p42, %r128, 0;
	@%p42 bra 	$L__BB0_26;
	setp.eq.s32 	%p43, %r128, 1;
	@%p43 bra 	$L__BB0_22;
	mul.wide.u32 	%rd58, %r140, 28;
	add.s64 	%rd26, %rd1, %rd58;
	ld.global.f32 	%f283, [%rd26];
	mov.f32 	%f284, 0f00000000;
	sub.f32 	%f285, %f284, %f283;
	ld.global.f32 	%f286, [%rd26+4];
	sub.f32 	%f287, %f284, %f286;
	ld.global.f32 	%f288, [%rd26+8];
	sub.f32 	%f289, %f284, %f288;
	mul.f32 	%f290, %f10, %f287;
	fma.rn.f32 	%f291, %f9, %f285, %f290;
	fma.rn.f32 	%f292, %f11, %f289, %f291;
	add.f32 	%f41, %f292, %f292;
	mul.f32 	%f293, %f287, %f287;
	fma.rn.f32 	%f294, %f285, %f285, %f293;
	fma.rn.f32 	%f295, %f289, %f289, %f294;
	ld.global.f32 	%f296, [%rd26+12];
	mul.f32 	%f297, %f296, %f296;
	sub.f32 	%f298, %f295, %f297;
	mul.f32 	%f299, %f41, %f41;
	mul.f32 	%f300, %f13, %f298;
	sub.f32 	%f42, %f299, %f300;
	setp.lt.f32 	%p45, %f42, 0f00000000;
	mov.pred 	%p67, 0;
	@%p45 bra 	$L__BB0_19;
	neg.f32 	%f301, %f41;
	sqrt.rn.f32 	%f302, %f42;
	sub.f32 	%f303, %f301, %f302;
	div.rn.f32 	%f408, %f303, %f14;
	setp.gt.f32 	%p67, %f408, 0f00000000;
$L__BB0_19:
	setp.lt.f32 	%p47, %f408, %f413;
	and.pred  	%p48, %p67, %p47;
	mul.wide.u32 	%rd59, %r140, 28;
	add.s64 	%rd27, %rd43, %rd59;
	selp.f32 	%f45, %f408, %f413, %p48;
	selp.b64 	%rd28, %rd26, %rd74, %p48;
	selp.b64 	%rd29, %rd27, %rd75, %p48;
	add.s64 	%rd30, %rd26, 28;
	ld.global.f32 	%f304, [%rd26+28];
	mov.f32 	%f305, 0f00000000;
	sub.f32 	%f306, %f305, %f304;
	ld.global.f32 	%f307, [%rd26+32];
	sub.f32 	%f308, %f305, %f307;
	ld.global.f32 	%f309, [%rd26+36];
	sub.f32 	%f310, %f305, %f309;
	mul.f32 	%f311, %f10, %f308;
	fma.rn.f32 	%f312, %f9, %f306, %f311;
	fma.rn.f32 	%f313, %f11, %f310, %f312;
	add.f32 	%f46, %f313, %f313;
	mul.f32 	%f314, %f308, %f308;
	fma.rn.f32 	%f315, %f306, %f306, %f314;
	fma.rn.f32 	%f316, %f310, %f310, %f315;
	ld.global.f32 	%f317, [%rd26+40];
	mul.f32 	%f318, %f317, %f317;
	sub.f32 	%f319, %f316, %f318;
	mul.f32 	%f320, %f46, %f46;
	mul.f32 	%f321, %f13, %f319;
	sub.f32 	%f47, %f320, %f321;
	setp.lt.f32 	%p49, %f47, 0f00000000;
	mov.pred 	%p68, 0;
	@%p49 bra 	$L__BB0_21;
	neg.f32 	%f322, %f46;
	sqrt.rn.f32 	%f323, %f47;
	sub.f32 	%f324, %f322, %f323;
	div.rn.f32 	%f408, %f324, %f14;
	setp.gt.f32 	%p68, %f408, 0f00000000;
$L__BB0_21:
	setp.lt.f32 	%p50, %f408, %f45;
	and.pred  	%p51, %p68, %p50;
	add.s64 	%rd60, %rd27, 28;
	selp.f32 	%f413, %f408, %f45, %p51;
	selp.b64 	%rd74, %rd30, %rd28, %p51;
	selp.b64 	%rd75, %rd60, %rd29, %p51;
	add.s32 	%r140, %r140, 2;
$L__BB0_22:
	and.b32  	%r129, %r51, 1;
	setp.eq.b32 	%p52, %r129, 1;
	not.pred 	%p53, %p52;
	@%p53 bra 	$L__BB0_26;
	mul.wide.u32 	%rd61, %r140, 28;
	add.s64 	%rd37, %rd1, %rd61;
	ld.global.f32 	%f325, [%rd37];
	mov.f32 	%f326, 0f00000000;
	sub.f32 	%f327, %f326, %f325;
	ld.global.f32 	%f328, [%rd37+4];
	sub.f32 	%f329, %f326, %f328;
	ld.global.f32 	%f330, [%rd37+8];
	sub.f32 	%f331, %f326, %f330;
	mul.f32 	%f332, %f10, %f329;
	fma.rn.f32 	%f333, %f9, %f327, %f332;
	fma.rn.f32 	%f334, %f11, %f331, %f333;
	add.f32 	%f55, %f334, %f334;
	mul.f32 	%f335, %f329, %f329;
	fma.rn.f32 	%f336, %f327, %f327, %f335;
	fma.rn.f32 	%f337, %f331, %f331, %f336;
	ld.global.f32 	%f338, [%rd37+12];
	mul.f32 	%f339, %f338, %f338;
	sub.f32 	%f340, %f337, %f339;
	mul.f32 	%f341, %f55, %f55;
	mul.f32 	%f342, %f13, %f340;
	sub.f32 	%f56, %f341, %f342;
	setp.lt.f32 	%p55, %f56, 0f00000000;
	mov.pred 	%p69, 0;
	@%p55 bra 	$L__BB0_25;
	neg.f32 	%f343, %f55;
	sqrt.rn.f32 	%f344, %f56;
	sub.f32 	%f345, %f343, %f344;
	div.rn.f32 	%f408, %f345, %f14;
	setp.gt.f32 	%p69, %f408, 0f00000000;
$L__BB0_25:
	setp.lt.f32 	%p56, %f408, %f413;
	and.pred  	%p57, %p69, %p56;
	add.s64 	%rd63, %rd43, %rd61;
	selp.f32 	%f413, %f408, %f413, %p57;
	selp.b64 	%rd74, %rd37, %rd74, %p57;
	selp.b64 	%rd75, %rd63, %rd75, %p57;
$L__BB0_26:
	setp.eq.s64 	%p58, %rd75, 0;
	@%p58 bra 	$L__BB0_33;
	fma.rn.f32 	%f346, %f9, %f413, 0f00000000;
	fma.rn.f32 	%f347, %f10, %f413, 0f00000000;
	fma.rn.f32 	%f348, %f11, %f413, 0f00000000;
	ld.global.f32 	%f349, [%rd74];
	sub.f32 	%f350, %f346, %f349;
	ld.global.f32 	%f351, [%rd74+4];
	sub.f32 	%f352, %f347, %f351;
	ld.global.f32 	%f353, [%rd74+8];
	sub.f32 	%f354, %f348, %f353;
	mul.f32 	%f355, %f352, %f352;
	fma.rn.f32 	%f356, %f350, %f350, %f355;
	fma.rn.f32 	%f357, %f354, %f354, %f356;
	sqrt.rn.f32 	%f358, %f357;
	div.rn.f32 	%f359, %f350, %f358;
	div.rn.f32 	%f360, %f352, %f358;
	div.rn.f32 	%f361, %f354, %f358;
	mul.f32 	%f362, %f360, 0f3F13CD3A;
	fma.rn.f32 	%f363, %f359, 0f3F13CD3A, %f362;
	mul.f32 	%f364, %f361, 0f3F13CD3A;
	sub.f32 	%f365, %f363, %f364;
	max.f32 	%f425, %f365, 0f00000000;
	fma.rn.f32 	%f63, %f359, 0f3A83126F, %f346;
	fma.rn.f32 	%f64, %f360, 0f3A83126F, %f347;
	fma.rn.f32 	%f65, %f361, 0f3A83126F, %f348;
	mov.b32 	%r141, 0;
$L__BB0_28:
	mul.wide.u32 	%rd64, %r141, 28;
	add.s64 	%rd65, %rd1, %rd64;
	ld.global.f32 	%f366, [%rd65];
	sub.f32 	%f367, %f63, %f366;
	ld.global.f32 	%f368, [%rd65+4];
	sub.f32 	%f369, %f64, %f368;
	ld.global.f32 	%f370, [%rd65+8];
	sub.f32 	%f371, %f65, %f370;
	mul.f32 	%f372, %f369, 0f3F13CD3A;
	fma.rn.f32 	%f373, %f367, 0f3F13CD3A, %f372;
	mul.f32 	%f374, %f371, 0f3F13CD3A;
	sub.f32 	%f375, %f373, %f374;
	add.f32 	%f66, %f375, %f375;
	mul.f32 	%f376, %f369, %f369;
	fma.rn.f32 	%f377, %f367, %f367, %f376;
	fma.rn.f32 	%f378, %f371, %f371, %f377;
	ld.global.f32 	%f379, [%rd65+12];
	mul.f32 	%f380, %f379, %f379;
	sub.f32 	%f381, %f378, %f380;
	mul.f32 	%f382, %f381, 0fC07FFFFF;
	fma.rn.f32 	%f67, %f66, %f66, %f382;
	setp.lt.f32 	%p59, %f67, 0f00000000;
	@%p59 bra 	$L__BB0_31;
	neg.f32 	%f383, %f66;
	sqrt.rn.f32 	%f384, %f67;
	sub.f32 	%f385, %f383, %f384;
	div.rn.f32 	%f386, %f385, 0f3FFFFFFF;
	setp.leu.f32 	%p60, %f386, 0f00000000;
	@%p60 bra 	$L__BB0_31;
	mul.f32 	%f425, %f425, 0f3F000000;
	bra.uni 	$L__BB0_32;
$L__BB0_31:
	add.s32 	%r141, %r141, 1;
	setp.ne.s32 	%p61, %r141, %r51;
	@%p61 bra 	$L__BB0_28;
$L__BB0_32:
	fma.rn.f32 	%f387, %f425, 0f3F333333, 0f3E4CCCCD;
	ld.global.f32 	%f388, [%rd74+16];
	mul.f32 	%f426, %f388, %f387;
	ld.global.f32 	%f389, [%rd74+20];
	mul.f32 	%f427, %f389, %f387;
	ld.global.f32 	%f390, [%rd74+24];
	mul.f32 	%f428, %f387, %f390;
	bra.uni 	$L__BB0_34;
$L__BB0_33:
	sqrt.rn.f32 	%f391, %f12;
	div.rn.f32 	%f392, %f10, %f391;
	add.f32 	%f393, %f392, 0f3F800000;
	mul.f32 	%f394, %f393, 0f3F000000;
	mov.f32 	%f395, 0f3F800000;
	sub.f32 	%f396, %f395, %f394;
	fma.rn.f32 	%f426, %f394, 0f3F000000, %f396;
	fma.rn.f32 	%f427, %f394, 0f3F333333, %f396;
	add.f32 	%f428, %f394, %f396;
$L__BB0_34:
	add.f32 	%f438, %f438, %f426;
	add.f32 	%f439, %f439, %f427;
	add.f32 	%f440, %f440, %f428;
	add.s32 	%r131, %r131, 1;
	setp.eq.s32 	%p62, %r131, %r50;
	mov.u32 	%r150, %r14;
	mov.u32 	%r151, %r15;
	@%p62 bra 	$L__BB0_40;
	bra.uni 	$L__BB0_4;
$L__BB0_35:
	setp.eq.s32 	%p20, %r50, 1;
	mov.f32 	%f440, 0f00000000;
	mov.f32 	%f439, %f440;
	mov.f32 	%f438, %f440;
	@%p20 bra 	$L__BB0_38;
	and.b32  	%r30, %r50, 2147483646;
	mov.b32 	%r148, 0;
	mov.f32 	%f440, 0f00000000;
	mov.u32 	%r145, %r150;
	mov.u32 	%r146, %r151;
$L__BB0_37:
	mov.u32 	%r151, %r149;
	shr.u32 	%r61, %r146, 2;
	xor.b32  	%r62, %r61, %r146;
	shl.b32 	%r63, %r151, 4;
	shl.b32 	%r64, %r62, 1;
	xor.b32  	%r65, %r64, %r63;
	xor.b32  	%r66, %r65, %r62;
	xor.b32  	%r150, %r66, %r151;
	add.s32 	%r67, %r152, %r150;
	add.s32 	%r68, %r67, 362437;
	cvt.rn.f32.u32 	%f104, %r68;
	fma.rn.f32 	%f105, %f104, 0f2F800000, 0f2F000000;
	add.f32 	%f106, %f105, %f1;
	div.rn.f32 	%f107, %f106, %f2;
	shr.u32 	%r69, %r145, 2;
	xor.b32  	%r70, %r69, %r145;
	shl.b32 	%r71, %r150, 4;
	shl.b32 	%r72, %r70, 1;
	xor.b32  	%r73, %r72, %r71;
	xor.b32  	%r74, %r73, %r70;
	xor.b32  	%r39, %r74, %r150;
	add.s32 	%r75, %r152, %r39;
	add.s32 	%r76, %r75, 724874;
	cvt.rn.f32.u32 	%f108, %r76;
	fma.rn.f32 	%f109, %f108, 0f2F800000, 0f2F000000;
	add.f32 	%f110, %f109, %f3;
	div.rn.f32 	%f111, %f110, %f4;
	fma.rn.f32 	%f112, %f107, 0f40800000, 0fC0000000;
	fma.rn.f32 	%f113, %f107, 0f00000000, 0fBF800000;
	fma.rn.f32 	%f114, %f111, 0f00000000, %f112;
	fma.rn.f32 	%f115, %f111, 0f40000000, %f113;
	fma.rn.f32 	%f116, %f111, 0f00000000, %f113;
	mul.f32 	%f117, %f115, %f115;
	fma.rn.f32 	%f118, %f114, %f114, %f117;
	fma.rn.f32 	%f119, %f116, %f116, %f118;
	sqrt.rn.f32 	%f120, %f119;
	div.rn.f32 	%f121, %f115, %f120;
	add.f32 	%f122, %f121, 0f3F800000;
	mul.f32 	%f123, %f122, 0f3F000000;
	mov.f32 	%f124, 0f3F800000;
	sub.f32 	%f125, %f124, %f123;
	fma.rn.f32 	%f126, %f123, 0f3F000000, %f125;
	fma.rn.f32 	%f127, %f123, 0f3F333333, %f125;
	add.f32 	%f128, %f123, %f125;
	add.f32 	%f129, %f438, %f126;
	add.f32 	%f130, %f439, %f127;
	add.f32 	%f131, %f440, %f128;
	shr.u32 	%r77, %r134, 2;
	xor.b32  	%r78, %r77, %r134;
	shl.b32 	%r79, %r39, 4;
	shl.b32 	%r80, %r78, 1;
	xor.b32  	%r81, %r80, %r79;
	xor.b32  	%r82, %r81, %r78;
	xor.b32  	%r40, %r82, %r39;
	add.s32 	%r83, %r152, %r40;
	add.s32 	%r84, %r83, 1087311;
	cvt.rn.f32.u32 	%f132, %r84;
	fma.rn.f32 	%f133, %f132, 0f2F800000, 0f2F000000;
	add.f32 	%f134, %f133, %f1;
	div.rn.f32 	%f135, %f134, %f2;
	shr.u32 	%r85, %r133, 2;
	xor.b32  	%r86, %r85, %r133;
	shl.b32 	%r87, %r40, 4;
	shl.b32 	%r88, %r86, 1;
	xor.b32  	%r89, %r88, %r87;
	xor.b32  	%r90, %r89, %r86;
	xor.b32  	%r149, %r90, %r40;
	add.s32 	%r152, %r152, 1449748;
	add.s32 	%r91, %r149, %r152;
	cvt.rn.f32.u32 	%f136, %r91;
	fma.rn.f32 	%f137, %f136, 0f2F800000, 0f2F000000;
	add.f32 	%f138, %f137, %f3;
	div.rn.f32 	%f139, %f138, %f4;
	fma.rn.f32 	%f140, %f135, 0f40800000, 0fC0000000;
	fma.rn.f32 	%f141, %f135, 0f00000000, 0fBF800000;
	fma.rn.f32 	%f142, %f139, 0f00000000, %f140;
	fma.rn.f32 	%f143, %f139, 0f40000000, %f141;
	fma.rn.f32 	%f144, %f139, 0f00000000, %f141;
	mul.f32 	%f145, %f143, %f143;
	fma.rn.f32 	%f146, %f142, %f142, %f145;
	fma.rn.f32 	%f147, %f144, %f144, %f146;
	sqrt.rn.f32 	%f148, %f147;
	div.rn.f32 	%f149, %f143, %f148;
	add.f32 	%f150, %f149, 0f3F800000;
	mul.f32 	%f151, %f150, 0f3F000000;
	sub.f32 	%f152, %f124, %f151;
	fma.rn.f32 	%f153, %f151, 0f3F000000, %f152;
	fma.rn.f32 	%f154, %f151, 0f3F333333, %f152;
	add.f32 	%f155, %f151, %f152;
	add.f32 	%f438, %f129, %f153;
	add.f32 	%f439, %f130, %f154;
	add.f32 	%f440, %f131, %f155;
	add.s32 	%r148, %r148, 2;
	setp.ne.s32 	%p21, %r148, %r30;
	mov.u32 	%r133, %r40;
	mov.u32 	%r134, %r39;
	mov.u32 	%r145, %r150;
	mov.u32 	%r146, %r151;
	@%p21 bra 	$L__BB0_37;
$L__BB0_38:
	and.b32  	%r92, %r50, 1;
	setp.eq.b32 	%p22, %r92, 1;
	not.pred 	%p23, %p22;
	@%p23 bra 	$L__BB0_40;
	shr.u32 	%r93, %r151, 2;
	xor.b32  	%r94, %r93, %r151;
	shl.b32 	%r95, %r149, 4;
	shl.b32 	%r96, %r94, 1;
	xor.b32  	%r97, %r96, %r95;
	xor.b32  	%r98, %r97, %r94;
	xor.b32  	%r99, %r98, %r149;
	add.s32 	%r100, %r152, %r99;
	add.s32 	%r101, %r100, 362437;
	cvt.rn.f32.u32 	%f156, %r101;
	fma.rn.f32 	%f157, %f156, 0f2F800000, 0f2F000000;
	add.f32 	%f158, %f157, %f1;
	div.rn.f32 	%f159, %f158, %f2;
	shr.u32 	%r102, %r150, 2;
	xor.b32  	%r103, %r102, %r150;
	shl.b32 	%r104, %r99, 4;
	shl.b32 	%r105, %r103, 1;
	xor.b32  	%r106, %r105, %r104;
	xor.b32  	%r107, %r106, %r103;
	xor.b32  	%r108, %r107, %r99;
	add.s32 	%r109, %r152, %r108;
	add.s32 	%r110, %r109, 724874;
	cvt.rn.f32.u32 	%f160, %r110;
	fma.rn.f32 	%f161, %f160, 0f2F800000, 0f2F000000;
	add.f32 	%f162, %f161, %f3;
	div.rn.f32 	%f163, %f162, %f4;
	fma.rn.f32 	%f164, %f159, 0f40800000, 0fC0000000;
	fma.rn.f32 	%f165, %f159, 0f00000000, 0fBF800000;
	fma.rn.f32 	%f166, %f163, 0f00000000, %f164;
	fma.rn.f32 	%f167, %f163, 0f40000000, %f165;
	fma.rn.f32 	%f168, %f163, 0f00000000, %f165;
	mul.f32 	%f169, %f167, %f167;
	fma.rn.f32 	%f170, %f166, %f166, %f169;
	fma.rn.f32 	%f171, %f168, %f168, %f170;
	sqrt.rn.f32 	%f172, %f171;
	div.rn.f32 	%f173, %f167, %f172;
	add.f32 	%f174, %f173, 0f3F800000;
	mul.f32 	%f175, %f174, 0f3F000000;
	mov.f32 	%f176, 0f3F800000;
	sub.f32 	%f177, %f176, %f175;
	fma.rn.f32 	%f178, %f175, 0f3F000000, %f177;
	fma.rn.f32 	%f179, %f175, 0f3F333333, %f177;
	add.f32 	%f180, %f175, %f177;
	add.f32 	%f438, %f438, %f178;
	add.f32 	%f439, %f439, %f179;
	add.f32 	%f440, %f440, %f180;
$L__BB0_40:
	ld.param.u64 	%rd69, [_Z6renderP4Vec3iiiP6SphereiP17curandStateXORWOW_param_0];
	cvt.rn.f32.s32 	%f397, %r50;
	rcp.rn.f32 	%f398, %f397;
	mul.f32 	%f399, %f398, %f438;
	mul.f32 	%f400, %f398, %f439;
	mul.f32 	%f401, %f398, %f440;
	cvta.to.global.u64 	%rd66, %rd69;
	mul.wide.s32 	%rd67, %r3, 12;
	add.s64 	%rd68, %rd66, %rd67;
	st.global.f32 	[%rd68], %f399;
	st.global.f32 	[%rd68+4], %f400;
	st.global.f32 	[%rd68+8], %f401;
$L__BB0_41:
	ret;

}


// ===== COMPILED SASS (sm_100) =====

	.target	sm_100

	.elftype	@"ET_EXEC"


//--------------------- .note.nv.tkinfo           --------------------------
	.section	.note.nv.tkinfo,"",@"SHT_NOTE"
	.sectionflags	@"SHF_NOTE_NV_TKINFO"
	.tkinfo
        /*0018*/ 	.word	0x00000002
        /*0030*/ 	.string	""
        /*0030*/ 	.string	"ptxas"
        /*0030*/ 	.string	"Cuda compilation tools, release 13.0, V13.0.88"
        /*0030*/ 	.string	"Build cuda_13.0.r13.0/compiler.36424714_0"
        /*0030*/ 	.string	"-arch sm_100 -m 64 "



//--------------------- .note.nv.cuinfo           --------------------------
	.section	.note.nv.cuinfo,"",@"SHT_NOTE"
	.sectionflags	@"SHF_NOTE_NV_CUINFO"
        /*0018*/ 	.short	0x0002
        /*001a*/ 	.short	0x0064
        /*001c*/ 	.short	0x0082
	.zero		2


//--------------------- .nv.info                  --------------------------
	.section	.nv.info,"",@"SHT_CUDA_INFO"
	.align	4


	//----- nvinfo : EIATTR_REGCOUNT
	.align		4
        /*0000*/ 	.byte	0x04, 0x2f
        /*0002*/ 	.short	(.L_10 - .L_9)
	.align		4
.L_9:
        /*0004*/ 	.word	index@(_Z6renderP4Vec3iiiP6SphereiP17curandStateXORWOW)
        /*0008*/ 	.word	0x0000002a


	//----- nvinfo : EIATTR_FRAME_SIZE
	.align		4
.L_10:
        /*000c*/ 	.byte	0x04, 0x11
        /*000e*/ 	.short	(.L_12 - .L_11)
	.align		4
.L_11:
        /*0010*/ 	.word	index@($__internal_2_$__cuda_sm3x_div_rn_noftz_f32_slowpath)
        /*0014*/ 	.word	0x00000000


	//----- nvinfo : EIATTR_FRAME_SIZE
	.align		4
.L_12:
        /*0018*/ 	.byte	0x04, 0x11
        /*001a*/ 	.short	(.L_14 - .L_13)
	.align		4
.L_13:
        /*001c*/ 	.word	index@($__internal_1_$__cuda_sm20_sqrt_rn_f32_slowpath)
        /*0020*/ 	.word	0x00000000


	//----- nvinfo : EIATTR_FRAME_SIZE
	.align		4
.L_14:
        /*0024*/ 	.byte	0x04, 0x11
        /*0026*/ 	.short	(.L_16 - .L_15)
	.align		4
.L_15:
        /*0028*/ 	.word	index@($__internal_0_$__cuda_sm20_rcp_rn_f32_slowpath)
        /*002c*/ 	.word	0x00000000


	//----- nvinfo : EIATTR_FRAME_SIZE
	.align		4
.L_16:
        /*0030*/ 	.byte	0x04, 0x11
        /*0032*/ 	.short	(.L_18 - .L_17)
	.align		4
.L_17:
        /*0034*/ 	.word	index@(_Z6renderP4Vec3iiiP6SphereiP17curandStateXORWOW)
        /*0038*/ 	.word	0x00000000


	//----- nvinfo : EIATTR_MIN_STACK_SIZE
	.align		4
.L_18:
        /*003c*/ 	.byte	0x04, 0x12
        /*003e*/ 	.short	(.L_20 - .L_19)
	.align		4
.L_19:
        /*0040*/ 	.word	index@(_Z6renderP4Vec3iiiP6SphereiP17curandStateXORWOW)
        /*0044*/ 	.word	0x00000000
.L_20:


//--------------------- .nv.compat                --------------------------
	.section	.nv.compat,"",@"SHT_CUDA_COMPAT_INFO"
	.align	4
        /*0000*/ 	.byte	0x02, 0x09, 0x00, 0x00, 0x02, 0x02, 0x01, 0x00, 0x02, 0x05, 0x05, 0x00, 0x03, 0x07, 0x01, 0x01
        /*0010*/ 	.byte	0x02, 0x03, 0x00, 0x00, 0x02, 0x06, 0x01, 0x00, 0x04, 0x0b, 0x08, 0x00, 0x01, 0x00, 0x00, 0x00
        /*0020*/ 	.byte	0x00, 0x00, 0x00, 0x00


//--------------------- .nv.info._Z6renderP4Vec3iiiP6SphereiP17curandStateXORWOW --------------------------
	.section	.nv.info._Z6renderP4Vec3iiiP6SphereiP17curandStateXORWOW,"",@"SHT_CUDA_INFO"
	.sectionflags	@""
	.align	4


	//----- nvinfo : EIATTR_CUDA_API_VERSION
	.align		4
        /*0000*/ 	.byte	0x04, 0x37
        /*0002*/ 	.short	(.L_22 - .L_21)
.L_21:
        /*0004*/ 	.word	0x00000082


	//----- nvinfo : EIATTR_KPARAM_INFO
	.align		4
.L_22:
        /*0008*/ 	.byte	0x04, 0x17
        /*000a*/ 	.short	(.L_24 - .L_23)
.L_23:
        /*000c*/ 	.word	0x00000000
        /*0010*/ 	.short	0x0006
        /*0012*/ 	.short	0x0028
        /*0014*/ 	.byte	0x00, 0xf5, 0x21, 0x00


	//----- nvinfo : EIATTR_KPARAM_INFO
	.align		4
.L_24:
        /*0018*/ 	.byte	0x04, 0x17
        /*001a*/ 	.short	(.L_26 - .L_25)
.L_25:
        /*001c*/ 	.word	0x00000000
        /*0020*/ 	.short	0x0005
        /*0022*/ 	.short	0x0020
        /*0024*/ 	.byte	0x00, 0xf0, 0x11, 0x00


	//----- nvinfo : EIATTR_KPARAM_INFO
	.align		4
.L_26:
        /*0028*/ 	.byte	0x04, 0x17
        /*002a*/ 	.short	(.L_28 - .L_27)
.L_27:
        /*002c*/ 	.word	0x00000000
        /*0030*/ 	.short	0x0004
        /*0032*/ 	.short	0x0018
        /*0034*/ 	.byte	0x00, 0xf5, 0x21, 0x00


	//----- nvinfo : EIATTR_KPARAM_INFO
	.align		4
.L_28:
        /*0038*/ 	.byte	0x04, 0x17
        /*003a*/ 	.short	(.L_30 - .L_29)
.L_29:
        /*003c*/ 	.word	0x00000000
        /*0040*/ 	.short	0x0003
        /*0042*/ 	.short	0x0010
        /*0044*/ 	.byte	0x00, 0xf0, 0x11, 0x00


	//----- nvinfo : EIATTR_KPARAM_INFO
	.align		4
.L_30:
        /*0048*/ 	.byte	0x04, 0x17
        /*004a*/ 	.short	(.L_32 - .L_31)
.L_31:
        /*004c*/ 	.word	0x00000000
        /*0050*/ 	.short	0x0002
        /*0052*/ 	.short	0x000c
        /*0054*/ 	.byte	0x00, 0xf0, 0x11, 0x00


	//----- nvinfo : EIATTR_KPARAM_INFO
	.align		4
.L_32:
        /*0058*/ 	.byte	0x04, 0x17
        /*005a*/ 	.short	(.L_34 - .L_33)
.L_33:
        /*005c*/ 	.word	0x00000000
        /*0060*/ 	.short	0x0001
        /*0062*/ 	.short	0x0008
        /*0064*/ 	.byte	0x00, 0xf0, 0x11, 0x00


	//----- nvinfo : EIATTR_KPARAM_INFO
	.align		4
.L_34:
        /*0068*/ 	.byte	0x04, 0x17
        /*006a*/ 	.short	(.L_36 - .L_35)
.L_35:
        /*006c*/ 	.word	0x00000000
        /*0070*/ 	.short	0x0000
        /*0072*/ 	.short	0x0000
        /*0074*/ 	.byte	0x00, 0xf5, 0x21, 0x00


	//----- nvinfo : EIATTR_SPARSE_MMA_MASK
	.align		4
.L_36:
        /*0078*/ 	.byte	0x03, 0x50
        /*007a*/ 	.short	0x0000


	//----- nvinfo : EIATTR_MAXREG_COUNT
	.align		4
        /*007c*/ 	.byte	0x03, 0x1b
        /*007e*/ 	.short	0x00ff


	//----- nvinfo : EIATTR_MERCURY_ISA_VERSION
	.align		4
        /*0080*/ 	.byte	0x03, 0x5f
        /*0082*/ 	.short	0x0101


	//----- nvinfo : EIATTR_VRC_CTA_INIT_COUNT
	.align		4
        /*0084*/ 	.byte	0x02, 0x4a
	.zero		1
	.zero		1


	//----- nvinfo : EIATTR_EXIT_INSTR_OFFSETS
	.align		4
        /*0088*/ 	.byte	0x04, 0x1c
        /*008a*/ 	.short	(.L_38 - .L_37)


	//   ....[0]....
.L_37:
        /*008c*/ 	.word	0x000000c0


	//   ....[1]....
        /*0090*/ 	.word	0x000044b0


	//----- nvinfo : EIATTR_CRS_STACK_SIZE
	.align		4
.L_38:
        /*0094*/ 	.byte	0x04, 0x1e
        /*0096*/ 	.short	(.L_40 - .L_39)
.L_39:
        /*0098*/ 	.word	0x00000000


	//----- nvinfo : EIATTR_CBANK_PARAM_SIZE
	.align		4
.L_40:
        /*009c*/ 	.byte	0x03, 0x19
        /*009e*/ 	.short	0x0030


	//----- nvinfo : EIATTR_PARAM_CBANK
	.align		4
        /*00a0*/ 	.byte	0x04, 0x0a
        /*00a2*/ 	.short	(.L_42 - .L_41)
	.align		4
.L_41:
        /*00a4*/ 	.word	index@(.nv.constant0._Z6renderP4Vec3iiiP6SphereiP17curandStateXORWOW)
        /*00a8*/ 	.short	0x0380
        /*00aa*/ 	.short	0x0030


	//----- nvinfo : EIATTR_SW_WAR
	.align		4
.L_42:
        /*00ac*/ 	.byte	0x04, 0x36
        /*00ae*/ 	.short	(.L_44 - .L_43)
.L_43:
        /*00b0*/ 	.word	0x00000008
.L_44:


//--------------------- .nv.callgraph             --------------------------
	.section	.nv.callgraph,"",@"SHT_CUDA_CALLGRAPH"
	.align	4
	.sectionentsize	8
	.align		4
        /*0000*/ 	.word	0x00000000
	.align		4
        /*0004*/ 	.word	0xffffffff
	.align		4
        /*0008*/ 	.word	0x00000000
	.align		4
        /*000c*/ 	.word	0xfffffffe
	.align		4
        /*0010*/ 	.word	0x00000000
	.align		4
        /*0014*/ 	.word	0xfffffffd
	.align		4
        /*0018*/ 	.word	0x00000000
	.align		4
        /*001c*/ 	.word	0xfffffffc


//--------------------- .nv.constant4             --------------------------
	.section	.nv.constant4,"a",@progbits
	.align	8
	.align		8
.nv.constant4:
        /*0000*/ 	.dword	precalc_xorwow_matrix
	.align		8
        /*0008*/ 	.dword	precalc_xorwow_offset_matrix
	.align		8
        /*0010*/ 	.dword	mrg32k3aM1
	.align		8
        /*0018*/ 	.dword	mrg32k3aM2
	.align		8
        /*0020*/ 	.dword	mrg32k3aM1SubSeq
	.align		8
        /*0028*/ 	.dword	mrg32k3aM2SubSeq
	.align		8
        /*0030*/ 	.dword	mrg32k3aM1Seq
	.align		8
        /*0038*/ 	.dword	mrg32k3aM2Seq


//--------------------- .nv.constant3             --------------------------
	.section	.nv.constant3,"a",@progbits
	.align	8
.nv.constant3:
	.type		__cr_lgamma_table,@object
	.size		__cr_lgamma_table,(.L_8 - __cr_lgamma_table)
__cr_lgamma_table:
        /*0000*/ 	.byte	0x00, 0x00, 0x00, 0x00, 0x00, 0x00, 0x00, 0x00, 0x00, 0x00, 0x00, 0x00, 0x00, 0x00, 0x00, 0x00
        /*0010*/ 	.byte	0xef, 0x39, 0xfa, 0xfe, 0x42, 0x2e, 0xe6, 0x3f, 0x02, 0x20, 0x2a, 0xfa, 0x0b, 0xab, 0xfc, 0x3f
        /*0020*/ 	.byte	0xf9, 0x2c, 0x92, 0x7c, 0xa7, 0x6c, 0x09, 0x40, 0xc9, 0x79, 0x44, 0x3c, 0x64, 0x26, 0x13, 0x40
        /*0030*/ 	.byte	0xca, 0x01, 0xcf, 0x3a, 0x27, 0x51, 0x1a, 0x40, 0x30, 0xcc, 0x2d, 0xf3, 0xe1, 0x0c, 0x21, 0x40
        /*0040*/ 	.byte	0x0d, 0xb7, 0xfc, 0x82, 0x8e, 0x35, 0x25, 0x40
.L_8:


//--------------------- .text._Z6renderP4Vec3iiiP6SphereiP17curandStateXORWOW --------------------------
	.section	.text._Z6renderP4Vec3iiiP6SphereiP17curandStateXORWOW,"ax",@progbits
	.align	128
        .global         _Z6renderP4Vec3iiiP6SphereiP17curandStateXORWOW
        .type           _Z6renderP4Vec3iiiP6SphereiP17curandStateXORWOW,@function
        .size           _Z6renderP4Vec3iiiP6SphereiP17curandStateXORWOW,(.L_x_137 - _Z6renderP4Vec3iiiP6SphereiP17curandStateXORWOW)
        .other          _Z6renderP4Vec3iiiP6SphereiP17curandStateXORWOW,@"STO_CUDA_ENTRY STV_DEFAULT"
_Z6renderP4Vec3iiiP6SphereiP17curandStateXORWOW:
.text._Z6renderP4Vec3iiiP6SphereiP17curandStateXORWOW:
[----:B------:R-:W-:Y:S01]  /*0000*/  LDC R1, c[0x0][0x37c] ;  /* 0x0000df00ff017b82 */ /* 0x000fe20000000800 */
[----:B------:R-:W0:Y:S07]  /*0010*/  S2R R10, SR_TID.Y ;  /* 0x00000000000a7919 */ /* 0x000e2e0000002200 */
[----:B------:R-:W1:Y:S01]  /*0020*/  LDC R0, c[0x0][0x360] ;  /* 0x0000d800ff007b82 */ /* 0x000e620000000800 */
[----:B------:R-:W2:Y:S01]  /*0030*/  LDCU.64 UR6, c[0x0][0x388] ;  /* 0x00007100ff0677ac */ /* 0x000ea20008000a00 */
[----:B------:R-:W1:Y:S06]  /*0040*/  S2R R9, SR_TID.X ;  /* 0x0000000000097919 */ /* 0x000e6c0000002100 */
[----:B------:R-:W0:Y:S08]  /*0050*/  S2UR UR5, SR_CTAID.Y ;  /* 0x00000000000579c3 */ /* 0x000e300000002600 */
[----:B------:R-:W0:Y:S08]  /*0060*/  LDC R3, c[0x0][0x364] ;  /* 0x0000d900ff037b82 */ /* 0x000e300000000800 */
[----:B------:R-:W1:Y:S01]  /*0070*/  S2UR UR4, SR_CTAID.X ;  /* 0x00000000000479c3 */ /* 0x000e620000002500 */
[----:B0-----:R-:W-:-:S05]  /*0080*/  IMAD R10, R3, UR5, R10 ;  /* 0x00000005030a7c24 */ /* 0x001fca000f8e020a */
[----:B--2---:R-:W-:Y:S01]  /*0090*/  ISETP.GE.AND P0, PT, R10, UR7, PT ;  /* 0x000000070a007c0c */ /* 0x004fe2000bf06270 */
[----:B-1----:R-:W-:-:S05]  /*00a0*/  IMAD R9, R0, UR4, R9 ;  /* 0x0000000400097c24 */ /* 0x002fca000f8e0209 */
[----:B------:R-:W-:-:S13]  /*00b0*/  ISETP.GE.OR P0, PT, R9, UR6, P0 ;  /* 0x0000000609007c0c */ /* 0x000fda0008706670 */
[----:B------:R-:W-:Y:S05]  /*00c0*/  @P0 EXIT ;  /* 0x000000000000094d */ /* 0x000fea0003800000 */
[----:B------:R-:W0:Y:S01]  /*00d0*/  LDCU UR5, c[0x0][0x390] ;  /* 0x00007200ff0577ac */ /* 0x000e220008000800 */
[----:B------:R-:W-:Y:S02]  /*00e0*/  HFMA2 R8, -RZ, RZ, 0, 0 ;  /* 0x00000000ff087431 */ /* 0x000fe400000001ff */
[----:B------:R-:W-:Y:S01]  /*00f0*/  IMAD R5, R10, UR6, R9 ;  /* 0x000000060a057c24 */ /* 0x000fe2000f8e0209 */
[----:B------:R-:W-:Y:S01]  /*0100*/  CS2R R6, SRZ ;  /* 0x0000000000067805 */ /* 0x000fe2000001ff00 */
[----:B------:R-:W1:Y:S01]  /*0110*/  LDCU.64 UR12, c[0x0][0x358] ;  /* 0x00006b00ff0c77ac */ /* 0x000e620008000a00 */
[----:B0-----:R-:W-:-:S09]  /*0120*/  UISETP.GE.AND UP0, UPT, UR5, 0x1, UPT ;  /* 0x000000010500788c */ /* 0x001fd2000bf06270 */
[----:B-1----:R-:W-:Y:S05]  /*0130*/  BRA.U !UP0, `(.L_x_0) ;  /* 0x0000004108887547 */ /* 0x002fea000b800000 */
[----:B------:R-:W0:Y:S01]  /*0140*/  LDC.64 R2, c[0x0][0x3a8] ;  /* 0x0000ea00ff027b82 */ /* 0x000e220000000a00 */
[----:B------:R-:W1:Y:S01]  /*0150*/  LDCU UR4, c[0x0][0x3a0] ;  /* 0x00007400ff0477ac */ /* 0x000e620008000800 */
[----:B0-----:R-:W-:-:S05]  /*0160*/  IMAD.WIDE R2, R5, 0x30, R2 ;  /* 0x0000003005027825 */ /* 0x001fca00078e0202 */
[----:B------:R0:W5:Y:S04]  /*0170*/  LDG.E.64 R20, desc[UR12][R2.64] ;  /* 0x0000000c02147981 */ /* 0x000168000c1e1b00 */
[----:B------:R0:W5:Y:S04]  /*0180*/  LDG.E.64 R18, desc[UR12][R2.64+0x8] ;  /* 0x0000080c02127981 */ /* 0x000168000c1e1b00 */
[----:B------:R0:W5:Y:S01]  /*0190*/  LDG.E.64 R16, desc[UR12][R2.64+0x10] ;  /* 0x0000100c02107981 */ /* 0x000162000c1e1b00 */
[----:B------:R-:W-:Y:S01]  /*01a0*/  I2FP.F32.S32 R0, UR6 ;  /* 0x0000000600007c45 */ /* 0x000fe20008201400 */
[----:B-1----:R-:W-:Y:S01]  /*01b0*/  UISETP.GE.AND UP0, UPT, UR4, 0x1, UPT ;  /* 0x000000010400788c */ /* 0x002fe2000bf06270 */
[----:B------:R-:W-:-:S02]  /*01c0*/  I2FP.F32.U32 R4, UR7 ;  /* 0x0000000700047c45 */ /* 0x000fc40008201000 */
[----:B------:R-:W-:Y:S02]  /*01d0*/  R2UR UR9, R0 ;  /* 0x00000000000972ca */ /* 0x000fe400000e0000 */
[----:B------:R-:W-:Y:S02]  /*01e0*/  R2UR UR10, R4 ;  /* 0x00000000040a72ca */ /* 0x000fe400000e0000 */
[----:B------:R-:W-:Y:S02]  /*01f0*/  I2FP.F32.S32 R9, R9 ;  /* 0x0000000900097245 */ /* 0x000fe40000201400 */
[----:B------:R-:W-:Y:S01]  /*0200*/  I2FP.F32.U32 R10, R10 ;  /* 0x0000000a000a7245 */ /* 0x000fe20000201000 */
[----:B0-----:R-:W-:Y:S10]  /*0210*/  BRA.U !UP0, `(.L_x_1) ;  /* 0x0000002d08707547 */ /* 0x001ff4000b800000 */
[----:B------:R-:W-:Y:S01]  /*0220*/  ULOP3.LUT UR5, UR4, 0x7ffffffc, URZ, 0xc0, !UPT ;  /* 0x7ffffffc04057892 */ /* 0x000fe2000f8ec0ff */
[----:B------:R-:W-:Y:S02]  /*0230*/  MOV R8, RZ ;  /* 0x000000ff00087202 */ /* 0x000fe40000000f00 */
[----:B------:R-:W-:Y:S01]  /*0240*/  CS2R R6, SRZ ;  /* 0x0000000000067805 */ /* 0x000fe2000001ff00 */
[----:B------:R-:W-:Y:S01]  /*0250*/  UMOV UR4, URZ ;  /* 0x000000ff00047c82 */ /* 0x000fe20008000000 */
[----:B------:R-:W-:-:S12]  /*0260*/  UIADD3 UR8, UPT, UPT, -UR5, URZ, URZ ;  /* 0x000000ff05087290 */ /* 0x000fd8000fffe1ff */
.L_x_87:
[----:B-----5:R-:W-:Y:S01]  /*0270*/  SHF.R.U32.HI R0, RZ, 0x2, R21 ;  /* 0x00000002ff007819 */ /* 0x020fe20000011615 */
[----:B------:R-:W-:Y:S01]  /*0280*/  HFMA2 R13, -RZ, RZ, 0.1171875, 0 ;  /* 0x2f800000ff0d7431 */ /* 0x000fe200000001ff */
[----:B------:R-:W-:Y:S01]  /*0290*/  SHF.L.U32 R3, R17, 0x4, RZ ;  /* 0x0000000411037819 */ /* 0x000fe200000006ff */
[----:B------:R-:W0:Y:S01]  /*02a0*/  MUFU.RCP R4, UR9 ;  /* 0x0000000900047d08 */ /* 0x000e220008001000 */
[----:B------:R-:W-:Y:S01]  /*02b0*/  LOP3.LUT R0, R0, R21, RZ, 0x3c, !PT ;  /* 0x0000001500007212 */ /* 0x000fe200078e3cff */
[----:B------:R-:W1:Y:S01]  /*02c0*/  LDCU UR6, c[0x0][0x3a0] ;  /* 0x00007400ff0677ac */ /* 0x000e620008000800 */
[----:B------:R-:W-:Y:S01]  /*02d0*/  MOV R25, R16 ;  /* 0x0000001000197202 */ /* 0x000fe20000000f00 */
[----:B------:R-:W-:Y:S01]  /*02e0*/  BSSY.RECONVERGENT B2, `(.L_x_2) ;  /* 0x0000017000027945 */ /* 0x000fe20003800200 */
[----:B------:R-:W-:Y:S02]  /*02f0*/  SHF.L.U32 R2, R0, 0x1, RZ ;  /* 0x0000000100027819 */ /* 0x000fe400000006ff */
[----:B------:R-:W-:-:S02]  /*0300*/  MOV R21, R19 ;  /* 0x0000001300157202 */ /* 0x000fc40000000f00 */
[----:B------:R-:W-:Y:S02]  /*0310*/  LOP3.LUT R2, R0, R2, R3, 0x96, !PT ;  /* 0x0000000200027212 */ /* 0x000fe400078e9603 */
[----:B------:R-:W-:Y:S02]  /*0320*/  MOV R3, UR9 ;  /* 0x0000000900037c02 */ /* 0x000fe40008000f00 */
[-C--:B------:R-:W-:Y:S02]  /*0330*/  LOP3.LUT R16, R2, R17.reuse, RZ, 0x3c, !PT ;  /* 0x0000001102107212 */ /* 0x080fe400078e3cff */
[----:B------:R-:W-:Y:S02]  /*0340*/  MOV R19, R17 ;  /* 0x0000001100137202 */ /* 0x000fe40000000f00 */
[----:B------:R-:W-:Y:S01]  /*0350*/  IADD3 R0, PT, PT, R20, 0x587c5, R16 ;  /* 0x000587c514007810 */ /* 0x000fe20007ffe010 */
[----:B0-----:R-:W-:Y:S01]  /*0360*/  FFMA R3, R4, -R3, 1 ;  /* 0x3f80000004037423 */ /* 0x001fe20000000803 */
[----:B-1----:R-:W-:-:S02]  /*0370*/  UISETP.GE.U32.AND UP0, UPT, UR6, 0x4, UPT ;  /* 0x000000040600788c */ /* 0x002fc4000bf06070 */
[----:B------:R-:W-:Y:S01]  /*0380*/  I2FP.F32.U32 R0, R0 ;  /* 0x0000000000007245 */ /* 0x000fe20000201000 */
[----:B------:R-:W-:-:S04]  /*0390*/  FFMA R3, R4, R3, R4 ;  /* 0x0000000304037223 */ /* 0x000fc80000000004 */
[----:B------:R-:W-:-:S04]  /*03a0*/  FFMA R0, R0, R13, 1.1641532182693481445e-10 ;  /* 0x2f00000000007423 */ /* 0x000fc8000000000d */
[----:B------:R-:W-:-:S04]  /*03b0*/  FADD R12, R9, R0 ;  /* 0x00000000090c7221 */ /* 0x000fc80000000000 */
[----:B------:R-:W0:Y:S01]  /*03c0*/  FCHK P0, R12, UR9 ;  /* 0x000000090c007d02 */ /* 0x000e220008000000 */
[----:B------:R-:W-:-:S04]  /*03d0*/  FFMA R0, R12, R3, RZ ;  /* 0x000000030c007223 */ /* 0x000fc800000000ff */
[----:B------:R-:W-:-:S04]  /*03e0*/  FFMA R2, R0, -UR9, R12 ;  /* 0x8000000900027c23 */ /* 0x000fc8000800000c */
[----:B------:R-:W-:Y:S01]  /*03f0*/  FFMA R0, R3, R2, R0 ;  /* 0x0000000203007223 */ /* 0x000fe20000000000 */
[----:B0-----:R-:W-:Y:S06]  /*0400*/  @!P0 BRA `(.L_x_3) ;  /* 0x0000000000108947 */ /* 0x001fec0003800000 */
[----:B------:R-:W-:Y:S02]  /*0410*/  MOV R31, UR9 ;  /* 0x00000009001f7c02 */ /* 0x000fe40008000f00 */
[----:B------:R-:W-:-:S07]  /*0420*/  MOV R4, 0x440 ;  /* 0x0000044000047802 */ /* 0x000fce0000000f00 */
[----:B------:R-:W-:Y:S05]  /*0430*/  CALL.REL.NOINC `($__internal_2_$__cuda_sm3x_div_rn_noftz_f32_slowpath) ;  /* 0x00000044004c7944 */ /* 0x000fea0003c00000 */
[----:B------:R-:W-:-:S07]  /*0440*/  MOV R0, R12 ;  /* 0x0000000c00007202 */ /* 0x000fce0000000f00 */
.L_x_3:
[----:B------:R-:W-:Y:S05]  /*0450*/  BSYNC.RECONVERGENT B2 ;  /* 0x0000000000027941 */ /* 0x000fea0003800200 */
.L_x_2:
[----:B------:R-:W-:Y:S01]  /*0460*/  SHF.R.U32.HI R3, RZ, 0x2, R18 ;  /* 0x00000002ff037819 */ /* 0x000fe20000011612 */
[----:B------:R-:W-:Y:S01]  /*0470*/  BSSY.RECONVERGENT B2, `(.L_x_4) ;  /* 0x0000019000027945 */ /* 0x000fe20003800200 */
[----:B------:R-:W-:Y:S02]  /*0480*/  SHF.L.U32 R2, R16, 0x4, RZ ;  /* 0x0000000410027819 */ /* 0x000fe400000006ff */
[----:B------:R-:W-:Y:S02]  /*0490*/  LOP3.LUT R3, R3, R18, RZ, 0x3c, !PT ;  /* 0x0000001203037212 */ /* 0x000fe400078e3cff */
[----:B------:R-:W-:Y:S02]  /*04a0*/  IADD3 R20, PT, PT, R20, 0xb0f8a, RZ ;  /* 0x000b0f8a14147810 */ /* 0x000fe40007ffe0ff */
[----:B------:R-:W-:Y:S02]  /*04b0*/  SHF.L.U32 R4, R3, 0x1, RZ ;  /* 0x0000000103047819 */ /* 0x000fe400000006ff */
[----:B------:R-:W-:-:S02]  /*04c0*/  MOV R13, UR10 ;  /* 0x0000000a000d7c02 */ /* 0x000fc40008000f00 */
[----:B------:R-:W-:Y:S02]  /*04d0*/  LOP3.LUT R3, R3, R4, R2, 0x96, !PT ;  /* 0x0000000403037212 */ /* 0x000fe400078e9602 */
[----:B------:R-:W0:Y:S02]  /*04e0*/  MUFU.RCP R4, UR10 ;  /* 0x0000000a00047d08 */ /* 0x000e240008001000 */
[----:B------:R-:W-:Y:S01]  /*04f0*/  LOP3.LUT R17, R3, R16, RZ, 0x3c, !PT ;  /* 0x0000001003117212 */ /* 0x000fe200078e3cff */
[----:B------:R-:W-:-:S03]  /*0500*/  HFMA2 R3, -RZ, RZ, 0.1171875, 0 ;  /* 0x2f800000ff037431 */ /* 0x000fc600000001ff */
[----:B------:R-:W-:-:S04]  /*0510*/  IADD3 R2, PT, PT, R17, R20, RZ ;  /* 0x0000001411027210 */ /* 0x000fc80007ffe0ff */
[----:B------:R-:W-:-:S05]  /*0520*/  I2FP.F32.U32 R2, R2 ;  /* 0x0000000200027245 */ /* 0x000fca0000201000 */
[----:B------:R-:W-:Y:S01]  /*0530*/  FFMA R3, R2, R3, 1.1641532182693481445e-10 ;  /* 0x2f00000002037423 */ /* 0x000fe20000000003 */
[----:B0-----:R-:W-:-:S03]  /*0540*/  FFMA R13, R4, -R13, 1 ;  /* 0x3f800000040d7423 */ /* 0x001fc6000000080d */
[----:B------:R-:W-:Y:S01]  /*0550*/  FADD R12, R10, R3 ;  /* 0x000000030a0c7221 */ /* 0x000fe20000000000 */
[----:B------:R-:W-:-:S03]  /*0560*/  FFMA R13, R4, R13, R4 ;  /* 0x0000000d040d7223 */ /* 0x000fc60000000004 */
        /* <DEDUP_REMOVED lines=9> */
.L_x_5:
[----:B------:R-:W-:Y:S05]  /*0600*/  BSYNC.RECONVERGENT B2 ;  /* 0x0000000000027941 */ /* 0x000fea0003800200 */
.L_x_4:
[----:B------:R-:W-:Y:S02]  /*0610*/  HFMA2 R3, -RZ, RZ, 2.25, 0 ;  /* 0x40800000ff037431 */ /* 0x000fe400000001ff */
[----:B------:R-:W-:Y:S01]  /*0620*/  FFMA R4, RZ, R0, -1 ;  /* 0xbf800000ff047423 */ /* 0x000fe20000000000 */
[----:B------:R-:W-:Y:S01]  /*0630*/  HFMA2 R18, -RZ, RZ, 0, 0 ;  /* 0x00000000ff127431 */ /* 0x000fe200000001ff */
[----:B------:R-:W-:Y:S01]  /*0640*/  MOV R26, 0x7f800000 ;  /* 0x7f800000001a7802 */ /* 0x000fe20000000f00 */
[----:B------:R-:W-:Y:S01]  /*0650*/  HFMA2 R33, -RZ, RZ, 0, 0 ;  /* 0x00000000ff217431 */ /* 0x000fe200000001ff */
[----:B------:R-:W-:Y:S02]  /*0660*/  MOV R35, RZ ;  /* 0x000000ff00237202 */ /* 0x000fe40000000f00 */
[----:B------:R-:W-:Y:S01]  /*0670*/  CS2R R28, SRZ ;  /* 0x00000000001c7805 */ /* 0x000fe2000001ff00 */
[----:B------:R-:W-:Y:S01]  /*0680*/  FFMA R2, R0, R3, -2 ;  /* 0xc000000000027423 */ /* 0x000fe20000000003 */
[--C-:B------:R-:W-:Y:S01]  /*0690*/  FFMA R3, R13, 2, R4.reuse ;  /* 0x400000000d037823 */ /* 0x100fe20000000004 */
[----:B------:R-:W-:-:S02]  /*06a0*/  FFMA R0, RZ, R13, R4 ;  /* 0x0000000dff007223 */ /* 0x000fc40000000004 */
[----:B------:R-:W-:Y:S01]  /*06b0*/  FFMA R2, RZ, R13, R2 ;  /* 0x0000000dff027223 */ /* 0x000fe20000000002 */
[----:B------:R-:W-:-:S04]  /*06c0*/  FMUL R15, R3, R3 ;  /* 0x00000003030f7220 */ /* 0x000fc80000400000 */
[----:B------:R-:W-:-:S04]  /*06d0*/  FFMA R15, R2, R2, R15 ;  /* 0x00000002020f7223 */ /* 0x000fc8000000000f */
[----:B------:R-:W-:-:S04]  /*06e0*/  FFMA R34, R0, R0, R15 ;  /* 0x0000000000227223 */ /* 0x000fc8000000000f */
[C---:B------:R-:W-:Y:S01]  /*06f0*/  FMUL R32, R34.reuse, 4 ;  /* 0x4080000022207820 */ /* 0x040fe20000400000 */
[----:B------:R-:W-:Y:S01]  /*0700*/  FADD R31, R34, R34 ;  /* 0x00000022221f7221 */ /* 0x000fe20000000000 */
[----:B------:R-:W-:Y:S06]  /*0710*/  BRA.U !UP0, `(.L_x_6) ;  /* 0x00000011080c7547 */ /* 0x000fec000b800000 */
[----:B------:R-:W0:Y:S01]  /*0720*/  LDCU.64 UR6, c[0x0][0x398] ;  /* 0x00007300ff0677ac */ /* 0x000e220008000a00 */
[----:B------:R-:W-:Y:S02]  /*0730*/  MOV R26, 0x7f800000 ;  /* 0x7f800000001a7802 */ /* 0x000fe40000000f00 */
[----:B------:R-:W-:Y:S01]  /*0740*/  MOV R18, RZ ;  /* 0x000000ff00127202 */ /* 0x000fe20000000f00 */
[----:B------:R-:W1:Y:S01]  /*0750*/  LDCU.64 UR14, c[0x0][0x398] ;  /* 0x00007300ff0e77ac */ /* 0x000e620008000a00 */
[----:B------:R-:W-:Y:S01]  /*0760*/  MOV R35, RZ ;  /* 0x000000ff00237202 */ /* 0x000fe20000000f00 */
[----:B0-----:R-:W-:-:S04]  /*0770*/  UIADD3 UR6, UP0, UPT, UR6, 0x60, URZ ;  /* 0x0000006006067890 */ /* 0x001fc8000ff1e0ff */
[----:B------:R-:W-:Y:S02]  /*0780*/  UIADD3.X UR7, UPT, UPT, URZ, UR7, URZ, UP0, !UPT ;  /* 0x00000007ff077290 */ /* 0x000fe400087fe4ff */
[----:B------:R-:W-:Y:S01]  /*0790*/  MOV R36, UR6 ;  /* 0x0000000600247c02 */ /* 0x000fe20008000f00 */
[----:B------:R-:W-:-:S03]  /*07a0*/  UMOV UR6, UR8 ;  /* 0x0000000800067c82 */ /* 0x000fc60008000000 */
[----:B-1----:R-:W-:-:S07]  /*07b0*/  MOV R37, UR7 ;  /* 0x0000000700257c02 */ /* 0x002fce0008000f00 */
.L_x_35:
[----:B------:R-:W2:Y:S04]  /*07c0*/  LDG.E R13, desc[UR12][R36.64+-0x5c] ;  /* 0xffffa40c240d7981 */ /* 0x000ea8000c1e1900 */
[----:B------:R-:W3:Y:S04]  /*07d0*/  LDG.E R12, desc[UR12][R36.64+-0x60] ;  /* 0xffffa00c240c7981 */ /* 0x000ee8000c1e1900 */
[----:B------:R-:W4:Y:S04]  /*07e0*/  LDG.E R15, desc[UR12][R36.64+-0x58] ;  /* 0xffffa80c240f7981 */ /* 0x000f28000c1e1900 */
[----:B------:R-:W5:Y:S01]  /*07f0*/  LDG.E R4, desc[UR12][R36.64+-0x54] ;  /* 0xffffac0c24047981 */ /* 0x000f62000c1e1900 */
[----:B------:R-:W-:Y:S01]  /*0800*/  IADD3 R33, P2, PT, R36, -0x60, RZ ;  /* 0xffffffa024217810 */ /* 0x000fe20007f5e0ff */
[----:B------:R-:W-:Y:S01]  /*0810*/  BSSY.RECONVERGENT B2, `(.L_x_7) ;  /* 0x000002e000027945 */ /* 0x000fe20003800200 */
[----:B------:R-:W-:-:S02]  /*0820*/  PLOP3.LUT P0, PT, PT, PT, PT, 0x8, 0x80 ;  /* 0x000000000080781c */ /* 0x000fc40003f0e170 */
[----:B------:R-:W-:Y:S01]  /*0830*/  IADD3.X R30, PT, PT, R37, -0x1, RZ, P2, !PT ;  /* 0xffffffff251e7810 */ /* 0x000fe200017fe4ff */
[----:B--2---:R-:W-:Y:S01]  /*0840*/  FADD R14, RZ, -R13 ;  /* 0x8000000dff0e7221 */ /* 0x004fe20000000000 */
[----:B---3--:R-:W-:-:S03]  /*0850*/  FADD R13, RZ, -R12 ;  /* 0x8000000cff0d7221 */ /* 0x008fc60000000000 */
[-C--:B------:R-:W-:Y:S01]  /*0860*/  FMUL R12, R14, R14.reuse ;  /* 0x0000000e0e0c7220 */ /* 0x080fe20000400000 */
[----:B------:R-:W-:Y:S01]  /*0870*/  FMUL R23, R3, R14 ;  /* 0x0000000e03177220 */ /* 0x000fe20000400000 */
[----:B----4-:R-:W-:Y:S02]  /*0880*/  FADD R15, RZ, -R15 ;  /* 0x8000000fff0f7221 */ /* 0x010fe40000000000 */
[-C--:B------:R-:W-:Y:S01]  /*0890*/  FFMA R12, R13, R13.reuse, R12 ;  /* 0x0000000d0d0c7223 */ /* 0x080fe2000000000c */
[----:B------:R-:W-:-:S03]  /*08a0*/  FFMA R23, R2, R13, R23 ;  /* 0x0000000d02177223 */ /* 0x000fc60000000017 */
[-C--:B------:R-:W-:Y:S01]  /*08b0*/  FFMA R13, R15, R15.reuse, R12 ;  /* 0x0000000f0f0d7223 */ /* 0x080fe2000000000c */
[----:B------:R-:W-:-:S03]  /*08c0*/  FFMA R23, R0, R15, R23 ;  /* 0x0000000f00177223 */ /* 0x000fc60000000017 */
[----:B-----5:R-:W-:Y:S01]  /*08d0*/  FFMA R13, -R4, R4, R13 ;  /* 0x00000004040d7223 */ /* 0x020fe2000000010d */
[----:B------:R-:W-:-:S03]  /*08e0*/  FADD R23, R23, R23 ;  /* 0x0000001717177221 */ /* 0x000fc60000000000 */
[----:B------:R-:W-:-:S04]  /*08f0*/  FMUL R4, R32, R13 ;  /* 0x0000000d20047220 */ /* 0x000fc80000400000 */
[----:B------:R-:W-:-:S05]  /*0900*/  FFMA R12, R23, R23, -R4 ;  /* 0x00000017170c7223 */ /* 0x000fca0000000804 */
[----:B------:R-:W-:-:S13]  /*0910*/  FSETP.GEU.AND P1, PT, R12, RZ, PT ;  /* 0x000000ff0c00720b */ /* 0x000fda0003f2e000 */
[----:B------:R-:W-:Y:S05]  /*0920*/  @!P1 BRA `(.L_x_8) ;  /* 0x0000000000709947 */ /* 0x000fea0003800000 */
[----:B------:R-:W-:Y:S01]  /*0930*/  IADD3 R4, PT, PT, R12, -0xd000000, RZ ;  /* 0xf30000000c047810 */ /* 0x000fe20007ffe0ff */
[----:B------:R0:W1:Y:S01]  /*0940*/  MUFU.RSQ R11, R12 ;  /* 0x0000000c000b7308 */ /* 0x0000620000001400 */
[----:B------:R-:W-:Y:S02]  /*0950*/  BSSY.RECONVERGENT B0, `(.L_x_9) ;  /* 0x000000a000007945 */ /* 0x000fe40003800200 */
[----:B------:R-:W-:-:S13]  /*0960*/  ISETP.GT.U32.AND P0, PT, R4, 0x727fffff, PT ;  /* 0x727fffff0400780c */ /* 0x000fda0003f04070 */
[----:B0-----:R-:W-:Y:S05]  /*0970*/  @!P0 BRA `(.L_x_10) ;  /* 0x00000000000c8947 */ /* 0x001fea0003800000 */
[----:B------:R-:W-:-:S07]  /*0980*/  MOV R4, 0x9a0 ;  /* 0x000009a000047802 */ /* 0x000fce0000000f00 */
[----:B-1----:R-:W-:Y:S05]  /*0990*/  CALL.REL.NOINC `($__internal_1_$__cuda_sm20_sqrt_rn_f32_slowpath) ;  /* 0x0000003c009c7944 */ /* 0x002fea0003c00000 */
[----:B------:R-:W-:Y:S05]  /*09a0*/  BRA `(.L_x_11) ;  /* 0x0000000000107947 */ /* 0x000fea0003800000 */
.L_x_10:
[----:B-1----:R-:W-:Y:S01]  /*09b0*/  FMUL.FTZ R14, R12, R11 ;  /* 0x0000000b0c0e7220 */ /* 0x002fe20000410000 */
[----:B------:R-:W-:-:S03]  /*09c0*/  FMUL.FTZ R4, R11, 0.5 ;  /* 0x3f0000000b047820 */ /* 0x000fc60000410000 */
[----:B------:R-:W-:-:S04]  /*09d0*/  FFMA R11, -R14, R14, R12 ;  /* 0x0000000e0e0b7223 */ /* 0x000fc8000000010c */
[----:B------:R-:W-:-:S07]  /*09e0*/  FFMA R14, R11, R4, R14 ;  /* 0x000000040b0e7223 */ /* 0x000fce000000000e */
.L_x_11:
[----:B------:R-:W-:Y:S05]  /*09f0*/  BSYNC.RECONVERGENT B0 ;  /* 0x0000000000007941 */ /* 0x000fea0003800200 */
.L_x_9:
[----:B------:R-:W0:Y:S01]  /*0a00*/  MUFU.RCP R4, R31 ;  /* 0x0000001f00047308 */ /* 0x000e220000001000 */
[----:B------:R-:W-:Y:S01]  /*0a10*/  FADD R12, -R23, -R14 ;  /* 0x8000000e170c7221 */ /* 0x000fe20000000100 */
[----:B------:R-:W-:Y:S06]  /*0a20*/  BSSY.RECONVERGENT B3, `(.L_x_12) ;  /* 0x000000b000037945 */ /* 0x000fec0003800200 */
[----:B------:R-:W1:Y:S01]  /*0a30*/  FCHK P0, R12, R31 ;  /* 0x0000001f0c007302 */ /* 0x000e620000000000 */
[----:B0-----:R-:W-:-:S04]  /*0a40*/  FFMA R11, -R31, R4, 1 ;  /* 0x3f8000001f0b7423 */ /* 0x001fc80000000104 */
[----:B------:R-:W-:-:S04]  /*0a50*/  FFMA R11, R4, R11, R4 ;  /* 0x0000000b040b7223 */ /* 0x000fc80000000004 */
[----:B------:R-:W-:-:S04]  /*0a60*/  FFMA R4, R12, R11, RZ ;  /* 0x0000000b0c047223 */ /* 0x000fc800000000ff */
[----:B------:R-:W-:-:S04]  /*0a70*/  FFMA R13, -R31, R4, R12 ;  /* 0x000000041f0d7223 */ /* 0x000fc8000000010c */
[----:B------:R-:W-:Y:S01]  /*0a80*/  FFMA R11, R11, R13, R4 ;  /* 0x0000000d0b0b7223 */ /* 0x000fe20000000004 */
[----:B-1----:R-:W-:Y:S06]  /*0a90*/  @!P0 BRA `(.L_x_13) ;  /* 0x00000000000c8947 */ /* 0x002fec0003800000 */
[----:B------:R-:W-:-:S07]  /*0aa0*/  MOV R4, 0xac0 ;  /* 0x00000ac000047802 */ /* 0x000fce0000000f00 */
[----:B------:R-:W-:Y:S05]  /*0ab0*/  CALL.REL.NOINC `($__internal_2_$__cuda_sm3x_div_rn_noftz_f32_slowpath) ;  /* 0x0000003c00ac7944 */ /* 0x000fea0003c00000 */
[----:B------:R-:W-:-:S07]  /*0ac0*/  MOV R11, R12 ;  /* 0x0000000c000b7202 */ /* 0x000fce0000000f00 */
.L_x_13:
[----:B------:R-:W-:Y:S05]  /*0ad0*/  BSYNC.RECONVERGENT B3 ;  /* 0x0000000000037941 */ /* 0x000fea0003800200 */
.L_x_12:
[----:B------:R-:W-:-:S13]  /*0ae0*/  FSETP.GT.AND P0, PT, R11, RZ, PT ;  /* 0x000000ff0b00720b */ /* 0x000fda0003f04000 */
.L_x_8:
[----:B------:R-:W-:Y:S05]  /*0af0*/  BSYNC.RECONVERGENT B2 ;  /* 0x0000000000027941 */ /* 0x000fea0003800200 */
.L_x_7:
[----:B------:R-:W2:Y:S04]  /*0b00*/  LDG.E R13, desc[UR12][R36.64+-0x40] ;  /* 0xffffc00c240d7981 */ /* 0x000ea8000c1e1900 */
[----:B------:R-:W3:Y:S04]  /*0b10*/  LDG.E R12, desc[UR12][R36.64+-0x44] ;  /* 0xffffbc0c240c7981 */ /* 0x000ee8000c1e1900 */
[----:B------:R-:W4:Y:S04]  /*0b20*/  LDG.E R15, desc[UR12][R36.64+-0x3c] ;  /* 0xffffc40c240f7981 */ /* 0x000f28000c1e1900 */
[----:B------:R-:W5:Y:S01]  /*0b30*/  LDG.E R4, desc[UR12][R36.64+-0x38] ;  /* 0xffffc80c24047981 */ /* 0x000f62000c1e1900 */
[----:B------:R-:W-:Y:S01]  /*0b40*/  FSETP.LT.AND P0, PT, R11, R26, P0 ;  /* 0x0000001a0b00720b */ /* 0x000fe20000701000 */
[----:B------:R-:W-:Y:S01]  /*0b50*/  BSSY.RECONVERGENT B2, `(.L_x_14) ;  /* 0x0000035000027945 */ /* 0x000fe20003800200 */
[----:B------:R-:W-:-:S02]  /*0b60*/  IADD3 R27, P3, PT, R36, -0x44, RZ ;  /* 0xffffffbc241b7810 */ /* 0x000fc40007f7e0ff */
[----:B------:R-:W-:Y:S02]  /*0b70*/  SEL R29, R33, R29, P0 ;  /* 0x0000001d211d7207 */ /* 0x000fe40000000000 */
[----:B------:R-:W-:Y:S02]  /*0b80*/  PLOP3.LUT P1, PT, PT, PT, PT, 0x8, 0x80 ;  /* 0x000000000080781c */ /* 0x000fe40003f2e170 */
[----:B------:R-:W-:Y:S02]  /*0b90*/  SEL R28, R30, R28, P0 ;  /* 0x0000001c1e1c7207 */ /* 0x000fe40000000000 */
[----:B------:R-:W-:Y:S02]  /*0ba0*/  FSEL R26, R11, R26, P0 ;  /* 0x0000001a0b1a7208 */ /* 0x000fe40000000000 */
[----:B------:R-:W-:Y:S02]  /*0bb0*/  SEL R18, R18, UR14, !P0 ;  /* 0x0000000e12127c07 */ /* 0x000fe4000c000000 */
[----:B------:R-:W-:-:S02]  /*0bc0*/  SEL R35, R35, UR15, !P0 ;  /* 0x0000000f23237c07 */ /* 0x000fc4000c000000 */
        /* <DEDUP_REMOVED lines=24> */
.L_x_17:
[----:B-1----:R-:W-:Y:S01]  /*0d50*/  FMUL.FTZ R11, R12, R13 ;  /* 0x0000000d0c0b7220 */ /* 0x002fe20000410000 */
[----:B------:R-:W-:-:S03]  /*0d60*/  FMUL.FTZ R14, R13, 0.5 ;  /* 0x3f0000000d0e7820 */ /* 0x000fc60000410000 */
[----:B------:R-:W-:-:S04]  /*0d70*/  FFMA R12, -R11, R11, R12 ;  /* 0x0000000b0b0c7223 */ /* 0x000fc8000000010c */
[----:B------:R-:W-:-:S07]  /*0d80*/  FFMA R14, R12, R14, R11 ;  /* 0x0000000e0c0e7223 */ /* 0x000fce000000000b */
.L_x_18:
[----:B------:R-:W-:Y:S05]  /*0d90*/  BSYNC.RECONVERGENT B0 ;  /* 0x0000000000007941 */ /* 0x000fea0003800200 */
.L_x_16:
        /* <DEDUP_REMOVED lines=10> */
[----:B------:R-:W-:Y:S02]  /*0e40*/  MOV R12, R14 ;  /* 0x0000000e000c7202 */ /* 0x000fe40000000f00 */
[----:B------:R-:W-:-:S07]  /*0e50*/  MOV R4, 0xe70 ;  /* 0x00000e7000047802 */ /* 0x000fce0000000f00 */
[----:B------:R-:W-:Y:S05]  /*0e60*/  CALL.REL.NOINC `($__internal_2_$__cuda_sm3x_div_rn_noftz_f32_slowpath) ;  /* 0x0000003800c07944 */ /* 0x000fea0003c00000 */
[----:B------:R-:W-:-:S07]  /*0e70*/  MOV R11, R12 ;  /* 0x0000000c000b7202 */ /* 0x000fce0000000f00 */
.L_x_20:
[----:B------:R-:W-:Y:S05]  /*0e80*/  BSYNC.RECONVERGENT B3 ;  /* 0x0000000000037941 */ /* 0x000fea0003800200 */
.L_x_19:
[----:B------:R-:W-:-:S13]  /*0e90*/  FSETP.GT.AND P1, PT, R11, RZ, PT ;  /* 0x000000ff0b00720b */ /* 0x000fda0003f24000 */
.L_x_15:
[----:B------:R-:W-:Y:S05]  /*0ea0*/  BSYNC.RECONVERGENT B2 ;  /* 0x0000000000027941 */ /* 0x000fea0003800200 */
.L_x_14:
[----:B------:R-:W2:Y:S04]  /*0eb0*/  LDG.E R13, desc[UR12][R36.64+-0x24] ;  /* 0xffffdc0c240d7981 */ /* 0x000ea8000c1e1900 */
[----:B------:R-:W3:Y:S04]  /*0ec0*/  LDG.E R12, desc[UR12][R36.64+-0x28] ;  /* 0xffffd80c240c7981 */ /* 0x000ee8000c1e1900 */
[----:B------:R-:W4:Y:S04]  /*0ed0*/  LDG.E R15, desc[UR12][R36.64+-0x20] ;  /* 0xffffe00c240f7981 */ /* 0x000f28000c1e1900 */
[----:B------:R-:W5:Y:S01]  /*0ee0*/  LDG.E R4, desc[UR12][R36.64+-0x1c] ;  /* 0xffffe40c24047981 */ /* 0x000f62000c1e1900 */
[----:B------:R-:W-:Y:S01]  /*0ef0*/  UIADD3 UR7, UP0, UPT, UR14, 0x1c, URZ ;  /* 0x0000001c0e077890 */ /* 0x000fe2000ff1e0ff */
[----:B------:R-:W-:Y:S01]  /*0f00*/  FSETP.LT.AND P1, PT, R11, R26, P1 ;  /* 0x0000001a0b00720b */ /* 0x000fe20000f21000 */
[----:B------:R-:W-:Y:S01]  /*0f10*/  BSSY.RECONVERGENT B2, `(.L_x_21) ;  /* 0x0000036000027945 */ /* 0x000fe20003800200 */
[----:B------:R-:W-:Y:S01]  /*0f20*/  IADD3 R30, P3, PT, R36, -0x28, RZ ;  /* 0xffffffd8241e7810 */ /* 0x000fe20007f7e0ff */
[----:B------:R-:W-:Y:S01]  /*0f30*/  UIADD3.X UR11, UPT, UPT, URZ, UR15, URZ, UP0, !UPT ;  /* 0x0000000fff0b7290 */ /* 0x000fe200087fe4ff */
[----:B------:R-:W-:-:S02]  /*0f40*/  SEL R28, R33, R28, P1 ;  /* 0x0000001c211c7207 */ /* 0x000fc40000800000 */
[----:B------:R-:W-:Y:S02]  /*0f50*/  SEL R18, R18, UR7, !P1 ;  /* 0x0000000712127c07 */ /* 0x000fe4000c800000 */
[----:B------:R-:W-:Y:S02]  /*0f60*/  PLOP3.LUT P0, PT, PT, PT, PT, 0x8, 0x80 ;  /* 0x000000000080781c */ /* 0x000fe40003f0e170 */
[----:B------:R-:W-:Y:S02]  /*0f70*/  SEL R35, R35, UR11, !P1 ;  /* 0x0000000b23237c07 */ /* 0x000fe4000c800000 */
[----:B------:R-:W-:Y:S02]  /*0f80*/  SEL R27, R27, R29, P1 ;  /* 0x0000001d1b1b7207 */ /* 0x000fe40000800000 */
[----:B------:R-:W-:Y:S02]  /*0f90*/  FSEL R26, R11, R26, P1 ;  /* 0x0000001a0b1a7208 */ /* 0x000fe40000800000 */
        /* <DEDUP_REMOVED lines=24> */
.L_x_24:
[----:B-1----:R-:W-:Y:S01]  /*1120*/  FMUL.FTZ R11, R12, R13 ;  /* 0x0000000d0c0b7220 */ /* 0x002fe20000410000 */
[----:B------:R-:W-:-:S03]  /*1130*/  FMUL.FTZ R14, R13, 0.5 ;  /* 0x3f0000000d0e7820 */ /* 0x000fc60000410000 */
[----:B------:R-:W-:-:S04]  /*1140*/  FFMA R12, -R11, R11, R12 ;  /* 0x0000000b0b0c7223 */ /* 0x000fc8000000010c */
[----:B------:R-:W-:-:S07]  /*1150*/  FFMA R14, R12, R14, R11 ;  /* 0x0000000e0c0e7223 */ /* 0x000fce000000000b */
.L_x_25:
[----:B------:R-:W-:Y:S05]  /*1160*/  BSYNC.RECONVERGENT B0 ;  /* 0x0000000000007941 */ /* 0x000fea0003800200 */
.L_x_23:
        /* <DEDUP_REMOVED lines=14> */
.L_x_27:
[----:B------:R-:W-:Y:S05]  /*1250*/  BSYNC.RECONVERGENT B3 ;  /* 0x0000000000037941 */ /* 0x000fea0003800200 */
.L_x_26:
[----:B------:R-:W-:-:S13]  /*1260*/  FSETP.GT.AND P0, PT, R11, RZ, PT ;  /* 0x000000ff0b00720b */ /* 0x000fda0003f04000 */
.L_x_22:
[----:B------:R-:W-:Y:S05]  /*1270*/  BSYNC.RECONVERGENT B2 ;  /* 0x0000000000027941 */ /* 0x000fea0003800200 */
.L_x_21:
        /* <DEDUP_REMOVED lines=39> */
.L_x_31:
[----:B-1----:R-:W-:Y:S01]  /*14f0*/  FMUL.FTZ R11, R12, R13 ;  /* 0x0000000d0c0b7220 */ /* 0x002fe20000410000 */
[----:B------:R-:W-:-:S03]  /*1500*/  FMUL.FTZ R14, R13, 0.5 ;  /* 0x3f0000000d0e7820 */ /* 0x000fc60000410000 */
[----:B------:R-:W-:-:S04]  /*1510*/  FFMA R12, -R11, R11, R12 ;  /* 0x0000000b0b0c7223 */ /* 0x000fc8000000010c */
[----:B------:R-:W-:-:S07]  /*1520*/  FFMA R14, R12, R14, R11 ;  /* 0x0000000e0c0e7223 */ /* 0x000fce000000000b */
.L_x_32:
[----:B------:R-:W-:Y:S05]  /*1530*/  BSYNC.RECONVERGENT B0 ;  /* 0x0000000000007941 */ /* 0x000fea0003800200 */
.L_x_30:
        /* <DEDUP_REMOVED lines=14> */
.L_x_34:
[----:B------:R-:W-:Y:S05]  /*1620*/  BSYNC.RECONVERGENT B3 ;  /* 0x0000000000037941 */ /* 0x000fea0003800200 */
.L_x_33:
[----:B------:R-:W-:-:S13]  /*1630*/  FSETP.GT.AND P1, PT, R11, RZ, PT ;  /* 0x000000ff0b00720b */ /* 0x000fda0003f24000 */
.L_x_29:
[----:B------:R-:W-:Y:S05]  /*1640*/  BSYNC.RECONVERGENT B2 ;  /* 0x0000000000027941 */ /* 0x000fea0003800200 */
.L_x_28:
[----:B------:R-:W-:Y:S01]  /*1650*/  UIADD3 UR7, UP0, UPT, UR14, 0x54, URZ ;  /* 0x000000540e077890 */ /* 0x000fe2000ff1e0ff */
[----:B------:R-:W-:Y:S01]  /*1660*/  FSETP.LT.AND P1, PT, R11, R26, P1 ;  /* 0x0000001a0b00720b */ /* 0x000fe20000f21000 */
[----:B------:R-:W-:Y:S01]  /*1670*/  UIADD3 UR6, UPT, UPT, UR6, 0x4, URZ ;  /* 0x0000000406067890 */ /* 0x000fe2000fffe0ff */
[----:B------:R-:W-:Y:S01]  /*1680*/  IADD3 R36, P0, PT, R36, 0x70, RZ ;  /* 0x0000007024247810 */ /* 0x000fe20007f1e0ff */
[----:B------:R-:W-:Y:S01]  /*1690*/  UIADD3.X UR11, UPT, UPT, URZ, UR15, URZ, UP0, !UPT ;  /* 0x0000000fff0b7290 */ /* 0x000fe200087fe4ff */
[----:B------:R-:W-:Y:S01]  /*16a0*/  SEL R29, R29, R27, P1 ;  /* 0x0000001b1d1d7207 */ /* 0x000fe20000800000 */
[----:B------:R-:W-:Y:S01]  /*16b0*/  UISETP.NE.AND UP0, UPT, UR6, URZ, UPT ;  /* 0x000000ff0600728c */ /* 0x000fe2000bf05270 */
[----:B------:R-:W-:Y:S01]  /*16c0*/  SEL R28, R30, R28, P1 ;  /* 0x0000001c1e1c7207 */ /* 0x000fe20000800000 */
[----:B------:R-:W-:Y:S01]  /*16d0*/  UIADD3 UR14, UP1, UPT, UR14, 0x70, URZ ;  /* 0x000000700e0e7890 */ /* 0x000fe2000ff3e0ff */
[----:B------:R-:W-:Y:S02]  /*16e0*/  IADD3.X R37, PT, PT, RZ, R37, RZ, P0, !PT ;  /* 0x00000025ff257210 */ /* 0x000fe400007fe4ff */
[----:B------:R-:W-:Y:S01]  /*16f0*/  FSEL R26, R11, R26, P1 ;  /* 0x0000001a0b1a7208 */ /* 0x000fe20000800000 */
[----:B------:R-:W-:Y:S01]  /*1700*/  UIADD3.X UR15, UPT, UPT, URZ, UR15, URZ, UP1, !UPT ;  /* 0x0000000fff0f7290 */ /* 0x000fe20008ffe4ff */
[----:B------:R-:W-:-:S02]  /*1710*/  SEL R18, R18, UR7, !P1 ;  /* 0x0000000712127c07 */ /* 0x000fc4000c800000 */
[----:B------:R-:W-:Y:S01]  /*1720*/  SEL R35, R35, UR11, !P1 ;  /* 0x0000000b23237c07 */ /* 0x000fe2000c800000 */
[----:B------:R-:W-:Y:S08]  /*1730*/  BRA.U UP0, `(.L_x_35) ;  /* 0xfffffff100207547 */ /* 0x000ff0000b83ffff */
[----:B------:R-:W-:-:S07]  /*1740*/  MOV R33, UR5 ;  /* 0x0000000500217c02 */ /* 0x000fce0008000f00 */
.L_x_6:
[----:B------:R-:W0:Y:S02]  /*1750*/  LDCU UR6, c[0x0][0x3a0] ;  /* 0x00007400ff0677ac */ /* 0x000e240008000800 */
[----:B0-----:R-:W-:-:S09]  /*1760*/  ULOP3.LUT UP0, UR6, UR6, 0x3, URZ, 0xc0, !UPT ;  /* 0x0000000306067892 */ /* 0x001fd2000f80c0ff */
[----:B------:R-:W-:Y:S05]  /*1770*/  BRA.U !UP0, `(.L_x_36) ;  /* 0x0000000908f87547 */ /* 0x000fea000b800000 */
[----:B------:R-:W-:-:S09]  /*1780*/  UISETP.NE.AND UP0, UPT, UR6, 0x1, UPT ;  /* 0x000000010600788c */ /* 0x000fd2000bf05270 */
[----:B------:R-:W-:Y:S05]  /*1790*/  BRA.U !UP0, `(.L_x_37) ;  /* 0x0000000508ec7547 */ /* 0x000fea000b800000 */
[----:B------:R-:W0:Y:S02]  /*17a0*/  LDC.64 R38, c[0x0][0x398] ;  /* 0x0000e600ff267b82 */ /* 0x000e240000000a00 */
[----:B0-----:R-:W-:-:S05]  /*17b0*/  IMAD.WIDE.U32 R38, R33, 0x1c, R38 ;  /* 0x0000001c21267825 */ /* 0x001fca00078e0026 */
[----:B------:R-:W2:Y:S04]  /*17c0*/  LDG.E R13, desc[UR12][R38.64+0x4] ;  /* 0x0000040c260d7981 */ /* 0x000ea8000c1e1900 */
[----:B------:R-:W3:Y:S04]  /*17d0*/  LDG.E R12, desc[UR12][R38.64] ;  /* 0x0000000c260c7981 */ /* 0x000ee8000c1e1900 */
[----:B------:R-:W4:Y:S04]  /*17e0*/  LDG.E R15, desc[UR12][R38.64+0x8] ;  /* 0x0000080c260f7981 */ /* 0x000f28000c1e1900 */
[----:B------:R-:W5:Y:S01]  /*17f0*/  LDG.E R4, desc[UR12][R38.64+0xc] ;  /* 0x00000c0c26047981 */ /* 0x000f62000c1e1900 */
[----:B------:R-:W-:Y:S01]  /*1800*/  BSSY.RECONVERGENT B2, `(.L_x_38) ;  /* 0x000002e000027945 */ /* 0x000fe20003800200 */
[----:B------:R-:W-:Y:S01]  /*1810*/  PLOP3.LUT P0, PT, PT, PT, PT, 0x8, 0x80 ;  /* 0x000000000080781c */ /* 0x000fe20003f0e170 */
        /* <DEDUP_REMOVED lines=23> */
.L_x_41:
[----:B-1----:R-:W-:Y:S01]  /*1990*/  FMUL.FTZ R14, R12, R11 ;  /* 0x0000000b0c0e7220 */ /* 0x002fe20000410000 */
[----:B------:R-:W-:-:S03]  /*19a0*/  FMUL.FTZ R4, R11, 0.5 ;  /* 0x3f0000000b047820 */ /* 0x000fc60000410000 */
[----:B------:R-:W-:-:S04]  /*19b0*/  FFMA R11, -R14, R14, R12 ;  /* 0x0000000e0e0b7223 */ /* 0x000fc8000000010c */
[----:B------:R-:W-:-:S07]  /*19c0*/  FFMA R14, R11, R4, R14 ;  /* 0x000000040b0e7223 */ /* 0x000fce000000000e */
.L_x_42:
[----:B------:R-:W-:Y:S05]  /*19d0*/  BSYNC.RECONVERGENT B0 ;  /* 0x0000000000007941 */ /* 0x000fea0003800200 */
.L_x_40:
        /* <DEDUP_REMOVED lines=14> */
.L_x_44:
[----:B------:R-:W-:Y:S05]  /*1ac0*/  BSYNC.RECONVERGENT B3 ;  /* 0x0000000000037941 */ /* 0x000fea0003800200 */
.L_x_43:
[----:B------:R-:W-:-:S13]  /*1ad0*/  FSETP.GT.AND P0, PT, R11, RZ, PT ;  /* 0x000000ff0b00720b */ /* 0x000fda0003f04000 */
.L_x_39:
[----:B------:R-:W-:Y:S05]  /*1ae0*/  BSYNC.RECONVERGENT B2 ;  /* 0x0000000000027941 */ /* 0x000fea0003800200 */
.L_x_38:
[----:B------:R-:W2:Y:S01]  /*1af0*/  LDG.E R13, desc[UR12][R38.64+0x20] ;  /* 0x0000200c260d7981 */ /* 0x000ea2000c1e1900 */
[----:B------:R-:W0:Y:S03]  /*1b00*/  LDC.64 R36, c[0x0][0x398] ;  /* 0x0000e600ff247b82 */ /* 0x000e260000000a00 */
[----:B------:R-:W3:Y:S04]  /*1b10*/  LDG.E R12, desc[UR12][R38.64+0x1c] ;  /* 0x00001c0c260c7981 */ /* 0x000ee8000c1e1900 */
[----:B------:R-:W4:Y:S04]  /*1b20*/  LDG.E R22, desc[UR12][R38.64+0x24] ;  /* 0x0000240c26167981 */ /* 0x000f28000c1e1900 */
[----:B------:R-:W5:Y:S01]  /*1b30*/  LDG.E R4, desc[UR12][R38.64+0x28] ;  /* 0x0000280c26047981 */ /* 0x000f62000c1e1900 */
[----:B------:R-:W-:Y:S01]  /*1b40*/  FSETP.LT.AND P1, PT, R11, R26, P0 ;  /* 0x0000001a0b00720b */ /* 0x000fe20000721000 */
[----:B------:R-:W-:Y:S01]  /*1b50*/  BSSY.RECONVERGENT B2, `(.L_x_45) ;  /* 0x0000036000027945 */ /* 0x000fe20003800200 */
[----:B------:R-:W-:-:S02]  /*1b60*/  IADD3 R30, P3, PT, R38, 0x1c, RZ ;  /* 0x0000001c261e7810 */ /* 0x000fc40007f7e0ff */
[----:B------:R-:W-:Y:S02]  /*1b70*/  PLOP3.LUT P0, PT, PT, PT, PT, 0x8, 0x80 ;  /* 0x000000000080781c */ /* 0x000fe40003f0e170 */
[----:B------:R-:W-:Y:S02]  /*1b80*/  SEL R29, R38, R29, P1 ;  /* 0x0000001d261d7207 */ /* 0x000fe40000800000 */
[----:B------:R-:W-:Y:S02]  /*1b90*/  SEL R28, R39, R28, P1 ;  /* 0x0000001c271c7207 */ /* 0x000fe40000800000 */
[----:B------:R-:W-:Y:S01]  /*1ba0*/  IADD3.X R27, PT, PT, RZ, R39, RZ, P3, !PT ;  /* 0x00000027ff1b7210 */ /* 0x000fe20001ffe4ff */
[----:B0-----:R-:W-:Y:S01]  /*1bb0*/  IMAD.WIDE.U32 R36, R33, 0x1c, R36 ;  /* 0x0000001c21247825 */ /* 0x001fe200078e0024 */
[----:B------:R-:W-:Y:S02]  /*1bc0*/  FSEL R26, R11, R26, P1 ;  /* 0x0000001a0b1a7208 */ /* 0x000fe40000800000 */
[----:B------:R-:W-:-:S02]  /*1bd0*/  SEL R18, R36, R18, P1 ;  /* 0x0000001224127207 */ /* 0x000fc40000800000 */
[----:B------:R-:W-:Y:S01]  /*1be0*/  SEL R35, R37, R35, P1 ;  /* 0x0000002325237207 */ /* 0x000fe20000800000 */
        /* <DEDUP_REMOVED lines=23> */
.L_x_48:
[----:B-1----:R-:W-:Y:S01]  /*1d60*/  FMUL.FTZ R11, R12, R13 ;  /* 0x0000000d0c0b7220 */ /* 0x002fe20000410000 */
[----:B------:R-:W-:-:S03]  /*1d70*/  FMUL.FTZ R14, R13, 0.5 ;  /* 0x3f0000000d0e7820 */ /* 0x000fc60000410000 */
[----:B------:R-:W-:-:S04]  /*1d80*/  FFMA R12, -R11, R11, R12 ;  /* 0x0000000b0b0c7223 */ /* 0x000fc8000000010c */
[----:B------:R-:W-:-:S07]  /*1d90*/  FFMA R14, R12, R14, R11 ;  /* 0x0000000e0c0e7223 */ /* 0x000fce000000000b */
.L_x_49:
[----:B------:R-:W-:Y:S05]  /*1da0*/  BSYNC.RECONVERGENT B0 ;  /* 0x0000000000007941 */ /* 0x000fea0003800200 */
.L_x_47:
        /* <DEDUP_REMOVED lines=14> */
.L_x_51:
[----:B------:R-:W-:Y:S05]  /*1e90*/  BSYNC.RECONVERGENT B3 ;  /* 0x0000000000037941 */ /* 0x000fea0003800200 */
.L_x_50:
[----:B------:R-:W-:-:S13]  /*1ea0*/  FSETP.GT.AND P0, PT, R11, RZ, PT ;  /* 0x000000ff0b00720b */ /* 0x000fda0003f04000 */
.L_x_46:
[----:B------:R-:W-:Y:S05]  /*1eb0*/  BSYNC.RECONVERGENT B2 ;  /* 0x0000000000027941 */ /* 0x000fea0003800200 */
.L_x_45:
[----:B------:R-:W-:Y:S02]  /*1ec0*/  IADD3 R13, P1, PT, R36, 0x1c, RZ ;  /* 0x0000001c240d7810 */ /* 0x000fe40007f3e0ff */
[----:B------:R-:W-:Y:S02]  /*1ed0*/  FSETP.LT.AND P0, PT, R11, R26, P0 ;  /* 0x0000001a0b00720b */ /* 0x000fe40000701000 */
[----:B------:R-:W-:Y:S02]  /*1ee0*/  IADD3.X R36, PT, PT, RZ, R37, RZ, P1, !PT ;  /* 0x00000025ff247210 */ /* 0x000fe40000ffe4ff */
[----:B------:R-:W-:Y:S02]  /*1ef0*/  SEL R29, R30, R29, P0 ;  /* 0x0000001d1e1d7207 */ /* 0x000fe40000000000 */
[----:B------:R-:W-:Y:S02]  /*1f00*/  SEL R28, R27, R28, P0 ;  /* 0x0000001c1b1c7207 */ /* 0x000fe40000000000 */
[----:B------:R-:W-:-:S02]  /*1f10*/  SEL R18, R13, R18, P0 ;  /* 0x000000120d127207 */ /* 0x000fc40000000000 */
[----:B------:R-:W-:Y:S02]  /*1f20*/  SEL R35, R36, R35, P0 ;  /* 0x0000002324237207 */ /* 0x000fe40000000000 */
[----:B------:R-:W-:Y:S02]  /*1f30*/  IADD3 R33, PT, PT, R33, 0x2, RZ ;  /* 0x0000000221217810 */ /* 0x000fe40007ffe0ff */
[----:B------:R-:W-:-:S07]  /*1f40*/  FSEL R26, R11, R26, P0 ;  /* 0x0000001a0b1a7208 */ /* 0x000fce0000000000 */
.L_x_37:
[----:B------:R-:W0:Y:S02]  /*1f50*/  LDCU UR6, c[0x0][0x3a0] ;  /* 0x00007400ff0677ac */ /* 0x000e240008000800 */
[----:B0-----:R-:W-:-:S04]  /*1f60*/  ULOP3.LUT UR6, UR6, 0x1, URZ, 0xc0, !UPT ;  /* 0x0000000106067892 */ /* 0x001fc8000f8ec0ff */
[----:B------:R-:W-:-:S09]  /*1f70*/  UISETP.NE.U32.AND UP0, UPT, UR6, 0x1, UPT ;  /* 0x000000010600788c */ /* 0x000fd2000bf05070 */
[----:B------:R-:W-:Y:S05]  /*1f80*/  BRA.U UP0, `(.L_x_36) ;  /* 0x0000000100f47547 */ /* 0x000fea000b800000 */
        /* <DEDUP_REMOVED lines=31> */
.L_x_55:
[----:B-1----:R-:W-:Y:S01]  /*2180*/  FMUL.FTZ R14, R12, R11 ;  /* 0x0000000b0c0e7220 */ /* 0x002fe20000410000 */
[----:B------:R-:W-:-:S03]  /*2190*/  FMUL.FTZ R4, R11, 0.5 ;  /* 0x3f0000000b047820 */ /* 0x000fc60000410000 */
[----:B------:R-:W-:-:S04]  /*21a0*/  FFMA R11, -R14, R14, R12 ;  /* 0x0000000e0e0b7223 */ /* 0x000fc8000000010c */
[----:B------:R-:W-:-:S07]  /*21b0*/  FFMA R14, R11, R4, R14 ;  /* 0x000000040b0e7223 */ /* 0x000fce000000000e */
.L_x_56:
[----:B------:R-:W-:Y:S05]  /*21c0*/  BSYNC.RECONVERGENT B0 ;  /* 0x0000000000007941 */ /* 0x000fea0003800200 */
.L_x_54:
        /* <DEDUP_REMOVED lines=14> */
.L_x_58:
[----:B------:R-:W-:Y:S05]  /*22b0*/  BSYNC.RECONVERGENT B3 ;  /* 0x0000000000037941 */ /* 0x000fea0003800200 */
.L_x_57:
[----:B------:R-:W-:-:S13]  /*22c0*/  FSETP.GT.AND P0, PT, R11, RZ, PT ;  /* 0x000000ff0b00720b */ /* 0x000fda0003f04000 */
.L_x_53:
[----:B------:R-:W-:Y:S05]  /*22d0*/  BSYNC.RECONVERGENT B2 ;  /* 0x0000000000027941 */ /* 0x000fea0003800200 */
.L_x_52:
[----:B------:R-:W0:Y:S01]  /*22e0*/  LDC.64 R12, c[0x0][0x398] ;  /* 0x0000e600ff0c7b82 */ /* 0x000e220000000a00 */
[----:B------:R-:W-:-:S04]  /*22f0*/  FSETP.LT.AND P0, PT, R11, R26, P0 ;  /* 0x0000001a0b00720b */ /* 0x000fc80000701000 */
[----:B------:R-:W-:Y:S02]  /*2300*/  SEL R29, R36, R29, P0 ;  /* 0x0000001d241d7207 */ /* 0x000fe40000000000 */
[----:B------:R-:W-:Y:S02]  /*2310*/  SEL R28, R37, R28, P0 ;  /* 0x0000001c251c7207 */ /* 0x000fe40000000000 */
[----:B------:R-:W-:Y:S01]  /*2320*/  FSEL R26, R11, R26, P0 ;  /* 0x0000001a0b1a7208 */ /* 0x000fe20000000000 */
[----:B0-----:R-:W-:-:S03]  /*2330*/  IMAD.WIDE.U32 R12, R33, 0x1c, R12 ;  /* 0x0000001c210c7825 */ /* 0x001fc600078e000c */
[----:B------:R-:W-:Y:S02]  /*2340*/  SEL R18, R12, R18, P0 ;  /* 0x000000120c127207 */ /* 0x000fe40000000000 */
[----:B------:R-:W-:-:S07]  /*2350*/  SEL R35, R13, R35, P0 ;  /* 0x000000230d237207 */ /* 0x000fce0000000000 */
.L_x_36:
[----:B------:R-:W-:Y:S01]  /*2360*/  ISETP.NE.U32.AND P0, PT, R18, RZ, PT ;  /* 0x000000ff1200720c */ /* 0x000fe20003f05070 */
[----:B------:R-:W-:Y:S01]  /*2370*/  BSSY.RECONVERGENT B2, `(.L_x_59) ;  /* 0x00000bc000027945 */ /* 0x000fe20003800200 */
[-C--:B------:R-:W-:Y:S02]  /*2380*/  LOP3.LUT R29, R29, R28.reuse, RZ, 0x3c, !PT ;  /* 0x0000001c1d1d7212 */ /* 0x080fe400078e3cff */
[----:B------:R-:W-:Y:S02]  /*2390*/  ISETP.NE.AND.EX P0, PT, R35, RZ, PT, P0 ;  /* 0x000000ff2300720c */ /* 0x000fe40003f05300 */
[----:B------:R-:W-:-:S04]  /*23a0*/  LOP3.LUT R28, R29, R28, RZ, 0x3c, !PT ;  /* 0x0000001c1d1c7212 */ /* 0x000fc800078e3cff */
[----:B------:R-:W-:-:S07]  /*23b0*/  LOP3.LUT R29, R29, R28, RZ, 0x3c, !PT ;  /* 0x0000001c1d1d7212 */ /* 0x000fce00078e3cff */
[----:B------:R-:W-:Y:S05]  /*23c0*/  @!P0 BRA `(.L_x_60) ;  /* 0x0000000800508947 */ /* 0x000fea0003800000 */
[----:B------:R-:W2:Y:S04]  /*23d0*/  LDG.E R4, desc[UR12][R28.64+0x4] ;  /* 0x0000040c1c047981 */ /* 0x000ea8000c1e1900 */
[----:B------:R-:W3:Y:S04]  /*23e0*/  LDG.E R13, desc[UR12][R28.64] ;  /* 0x0000000c1c0d7981 */ /* 0x000ee8000c1e1900 */
[----:B------:R-:W4:Y:S01]  /*23f0*/  LDG.E R15, desc[UR12][R28.64+0x8] ;  /* 0x0000080c1c0f7981 */ /* 0x000f22000c1e1900 */
[-C--:B------:R-:W-:Y:S01]  /*2400*/  FFMA R3, R3, R26.reuse, RZ ;  /* 0x0000001a03037223 */ /* 0x080fe200000000ff */
[-C--:B------:R-:W-:Y:S01]  /*2410*/  FFMA R18, R2, R26.reuse, RZ ;  /* 0x0000001a02127223 */ /* 0x080fe200000000ff */
[----:B------:R-:W-:Y:S01]  /*2420*/  FFMA R26, R0, R26, RZ ;  /* 0x0000001a001a7223 */ /* 0x000fe200000000ff */
[----:B------:R-:W-:Y:S01]  /*2430*/  BSSY.RECONVERGENT B0, `(.L_x_61) ;  /* 0x0000014000007945 */ /* 0x000fe20003800200 */
[----:B--2---:R-:W-:Y:S01]  /*2440*/  FADD R2, R3, -R4 ;  /* 0x8000000403027221 */ /* 0x004fe20000000000 */
[----:B---3--:R-:W-:-:S03]  /*2450*/  FADD R24, R18, -R13 ;  /* 0x8000000d12187221 */ /* 0x008fc60000000000 */
[----:B------:R-:W-:Y:S01]  /*2460*/  FMUL R13, R2, R2 ;  /* 0x00000002020d7220 */ /* 0x000fe20000400000 */
[----:B----4-:R-:W-:-:S03]  /*2470*/  FADD R0, R26, -R15 ;  /* 0x8000000f1a007221 */ /* 0x010fc60000000000 */
[----:B------:R-:W-:-:S04]  /*2480*/  FFMA R13, R24, R24, R13 ;  /* 0x00000018180d7223 */ /* 0x000fc8000000000d */
[----:B------:R-:W-:-:S04]  /*2490*/  FFMA R14, R0, R0, R13 ;  /* 0x00000000000e7223 */ /* 0x000fc8000000000d */
[----:B------:R0:W1:Y:S01]  /*24a0*/  MUFU.RSQ R13, R14 ;  /* 0x0000000e000d7308 */ /* 0x0000620000001400 */
[----:B------:R-:W-:-:S04]  /*24b0*/  IADD3 R4, PT, PT, R14, -0xd000000, RZ ;  /* 0xf30000000e047810 */ /* 0x000fc80007ffe0ff */
[----:B------:R-:W-:-:S13]  /*24c0*/  ISETP.GT.U32.AND P0, PT, R4, 0x727fffff, PT ;  /* 0x727fffff0400780c */ /* 0x000fda0003f04070 */
[----:B01----:R-:W-:Y:S05]  /*24d0*/  @!P0 BRA `(.L_x_62) ;  /* 0x0000000000148947 */ /* 0x003fea0003800000 */
[----:B------:R-:W-:Y:S01]  /*24e0*/  IMAD.MOV.U32 R12, RZ, RZ, R14 ;  /* 0x000000ffff0c7224 */ /* 0x000fe200078e000e */
[----:B------:R-:W-:-:S07]  /*24f0*/  MOV R4, 0x2510 ;  /* 0x0000251000047802 */ /* 0x000fce0000000f00 */
[----:B------:R-:W-:Y:S05]  /*2500*/  CALL.REL.NOINC `($__internal_1_$__cuda_sm20_sqrt_rn_f32_slowpath) ;  /* 0x0000002000c07944 */ /* 0x000fea0003c00000 */
[----:B------:R-:W-:Y:S01]  /*2510*/  MOV R31, R14 ;  /* 0x0000000e001f7202 */ /* 0x000fe20000000f00 */
[----:B------:R-:W-:Y:S06]  /*2520*/  BRA `(.L_x_63) ;  /* 0x0000000000107947 */ /* 0x000fec0003800000 */
.L_x_62:
[----:B------:R-:W-:Y:S01]  /*2530*/  FMUL.FTZ R31, R14, R13 ;  /* 0x0000000d0e1f7220 */ /* 0x000fe20000410000 */
[----:B------:R-:W-:-:S03]  /*2540*/  FMUL.FTZ R12, R13, 0.5 ;  /* 0x3f0000000d0c7820 */ /* 0x000fc60000410000 */
[----:B------:R-:W-:-:S04]  /*2550*/  FFMA R4, -R31, R31, R14 ;  /* 0x0000001f1f047223 */ /* 0x000fc8000000010e */
[----:B------:R-:W-:-:S07]  /*2560*/  FFMA R31, R4, R12, R31 ;  /* 0x0000000c041f7223 */ /* 0x000fce000000001f */
.L_x_63:
[----:B------:R-:W-:Y:S05]  /*2570*/  BSYNC.RECONVERGENT B0 ;  /* 0x0000000000007941 */ /* 0x000fea0003800200 */
.L_x_61:
[----:B------:R-:W0:Y:S01]  /*2580*/  MUFU.RCP R4, R31 ;  /* 0x0000001f00047308 */ /* 0x000e220000001000 */
[----:B------:R-:W-:Y:S07]  /*2590*/  BSSY.RECONVERGENT B3, `(.L_x_64) ;  /* 0x000000c000037945 */ /* 0x000fee0003800200 */
[----:B------:R-:W1:Y:S01]  /*25a0*/  FCHK P0, R24, R31 ;  /* 0x0000001f18007302 */ /* 0x000e620000000000 */
[----:B0-----:R-:W-:-:S04]  /*25b0*/  FFMA R13, R4, -R31, 1 ;  /* 0x3f800000040d7423 */ /* 0x001fc8000000081f */
[----:B------:R-:W-:-:S04]  /*25c0*/  FFMA R13, R4, R13, R4 ;  /* 0x0000000d040d7223 */ /* 0x000fc80000000004 */
[----:B------:R-:W-:-:S04]  /*25d0*/  FFMA R30, R24, R13, RZ ;  /* 0x0000000d181e7223 */ /* 0x000fc800000000ff */
[----:B------:R-:W-:-:S04]  /*25e0*/  FFMA R4, R30, -R31, R24 ;  /* 0x8000001f1e047223 */ /* 0x000fc80000000018 */
[----:B------:R-:W-:Y:S01]  /*25f0*/  FFMA R30, R13, R4, R30 ;  /* 0x000000040d1e7223 */ /* 0x000fe2000000001e */
[----:B-1----:R-:W-:Y:S06]  /*2600*/  @!P0 BRA `(.L_x_65) ;  /* 0x0000000000108947 */ /* 0x002fec0003800000 */
[----:B------:R-:W-:Y:S02]  /*2610*/  MOV R12, R24 ;  /* 0x00000018000c7202 */ /* 0x000fe40000000f00 */
[----:B------:R-:W-:-:S07]  /*2620*/  MOV R4, 0x2640 ;  /* 0x0000264000047802 */ /* 0x000fce0000000f00 */
[----:B------:R-:W-:Y:S05]  /*2630*/  CALL.REL.NOINC `($__internal_2_$__cuda_sm3x_div_rn_noftz_f32_slowpath) ;  /* 0x0000002000cc7944 */ /* 0x000fea0003c00000 */
[----:B------:R-:W-:-:S07]  /*2640*/  MOV R30, R12 ;  /* 0x0000000c001e7202 */ /* 0x000fce0000000f00 */
.L_x_65:
[----:B------:R-:W-:Y:S05]  /*2650*/  BSYNC.RECONVERGENT B3 ;  /* 0x0000000000037941 */ /* 0x000fea0003800200 */
.L_x_64:
        /* <DEDUP_REMOVED lines=13> */
.L_x_67:
[----:B------:R-:W-:Y:S05]  /*2730*/  BSYNC.RECONVERGENT B3 ;  /* 0x0000000000037941 */ /* 0x000fea0003800200 */
.L_x_66:
        /* <DEDUP_REMOVED lines=12> */
.L_x_69:
[----:B------:R-:W-:Y:S05]  /*2800*/  BSYNC.RECONVERGENT B3 ;  /* 0x0000000000037941 */ /* 0x000fea0003800200 */
.L_x_68:
[C---:B------:R-:W-:Y:S01]  /*2810*/  FMUL R13, R27.reuse, 0.57735025882720947266 ;  /* 0x3f13cd3a1b0d7820 */ /* 0x040fe20000400000 */
[----:B------:R-:W-:Y:S01]  /*2820*/  HFMA2 R0, -RZ, RZ, 0, 0 ;  /* 0x00000000ff007431 */ /* 0x000fe200000001ff */
[----:B------:R-:W-:Y:S01]  /*2830*/  BSSY.RECONVERGENT B3, `(.L_x_70) ;  /* 0x0000044000037945 */ /* 0x000fe20003800200 */
[C---:B------:R-:W-:Y:S01]  /*2840*/  FFMA R18, R30.reuse, 0.0010000000474974513054, R18 ;  /* 0x3a83126f1e127823 */ /* 0x040fe20000000012 */
[----:B------:R-:W-:Y:S01]  /*2850*/  FFMA R13, R30, 0.57735025882720947266, R13 ;  /* 0x3f13cd3a1e0d7823 */ /* 0x000fe2000000000d */
[----:B------:R-:W-:Y:S01]  /*2860*/  FFMA R3, R27, 0.0010000000474974513054, R3 ;  /* 0x3a83126f1b037823 */ /* 0x000fe20000000003 */
[C---:B------:R-:W-:Y:S02]  /*2870*/  FFMA R26, R12.reuse, 0.0010000000474974513054, R26 ;  /* 0x3a83126f0c1a7823 */ /* 0x040fe4000000001a */
[----:B------:R-:W-:-:S05]  /*2880*/  FFMA R13, R12, -0.57735025882720947266, R13 ;  /* 0xbf13cd3a0c0d7823 */ /* 0x000fca000000000d */
[----:B------:R-:W-:-:S07]  /*2890*/  FMNMX R2, RZ, R13, !PT ;  /* 0x0000000dff027209 */ /* 0x000fce0007800000 */
.L_x_79:
[----:B------:R-:W0:Y:S02]  /*28a0*/  LDC.64 R12, c[0x0][0x398] ;  /* 0x0000e600ff0c7b82 */ /* 0x000e240000000a00 */
[----:B0-----:R-:W-:-:S05]  /*28b0*/  IMAD.WIDE.U32 R12, R0, 0x1c, R12 ;  /* 0x0000001c000c7825 */ /* 0x001fca00078e000c */
[----:B------:R-:W2:Y:S04]  /*28c0*/  LDG.E R4, desc[UR12][R12.64+0x4] ;  /* 0x0000040c0c047981 */ /* 0x000ea8000c1e1900 */
[----:B------:R-:W3:Y:S04]  /*28d0*/  LDG.E R15, desc[UR12][R12.64] ;  /* 0x0000000c0c0f7981 */ /* 0x000ee8000c1e1900 */
[----:B------:R-:W4:Y:S04]  /*28e0*/  LDG.E R23, desc[UR12][R12.64+0x8] ;  /* 0x0000080c0c177981 */ /* 0x000f28000c1e1900 */
[----:B------:R-:W5:Y:S01]  /*28f0*/  LDG.E R27, desc[UR12][R12.64+0xc] ;  /* 0x00000c0c0c1b7981 */ /* 0x000f62000c1e1900 */
[----:B------:R-:W-:Y:S01]  /*2900*/  BSSY.RELIABLE B4, `(.L_x_71) ;  /* 0x0000030000047945 */ /* 0x000fe20003800100 */
[----:B--2---:R-:W-:Y:S01]  /*2910*/  FADD R4, R3, -R4 ;  /* 0x8000000403047221 */ /* 0x004fe20000000000 */
[----:B---3--:R-:W-:-:S03]  /*2920*/  FADD R15, R18, -R15 ;  /* 0x8000000f120f7221 */ /* 0x008fc60000000000 */
[C---:B------:R-:W-:Y:S01]  /*2930*/  FMUL R14, R4.reuse, R4 ;  /* 0x00000004040e7220 */ /* 0x040fe20000400000 */
[----:B------:R-:W-:Y:S01]  /*2940*/  FMUL R4, R4, 0.57735025882720947266 ;  /* 0x3f13cd3a04047820 */ /* 0x000fe20000400000 */
[----:B----4-:R-:W-:Y:S02]  /*2950*/  FADD R23, R26, -R23 ;  /* 0x800000171a177221 */ /* 0x010fe40000000000 */
[C---:B------:R-:W-:Y:S01]  /*2960*/  FFMA R14, R15.reuse, R15, R14 ;  /* 0x0000000f0f0e7223 */ /* 0x040fe2000000000e */
[----:B------:R-:W-:-:S03]  /*2970*/  FFMA R4, R15, 0.57735025882720947266, R4 ;  /* 0x3f13cd3a0f047823 */ /* 0x000fc60000000004 */
[C---:B------:R-:W-:Y:S01]  /*2980*/  FFMA R14, R23.reuse, R23, R14 ;  /* 0x00000017170e7223 */ /* 0x040fe2000000000e */
[----:B------:R-:W-:-:S03]  /*2990*/  FFMA R4, R23, -0.57735025882720947266, R4 ;  /* 0xbf13cd3a17047823 */ /* 0x000fc60000000004 */
[----:B-----5:R-:W-:Y:S01]  /*29a0*/  FFMA R14, -R27, R27, R14 ;  /* 0x0000001b1b0e7223 */ /* 0x020fe2000000010e */
[----:B------:R-:W-:-:S03]  /*29b0*/  FADD R23, R4, R4 ;  /* 0x0000000404177221 */ /* 0x000fc60000000000 */
[----:B------:R-:W-:-:S04]  /*29c0*/  FMUL R14, R14, -3.9999997615814208984 ;  /* 0xc07fffff0e0e7820 */ /* 0x000fc80000400000 */
[----:B------:R-:W-:-:S05]  /*29d0*/  FFMA R12, R23, R23, R14 ;  /* 0x00000017170c7223 */ /* 0x000fca000000000e */
        /* <DEDUP_REMOVED lines=10> */
.L_x_74:
[----:B-1----:R-:W-:Y:S01]  /*2a80*/  FMUL.FTZ R14, R12, R13 ;  /* 0x0000000d0c0e7220 */ /* 0x002fe20000410000 */
[----:B------:R-:W-:-:S03]  /*2a90*/  FMUL.FTZ R4, R13, 0.5 ;  /* 0x3f0000000d047820 */ /* 0x000fc60000410000 */
[----:B------:R-:W-:-:S04]  /*2aa0*/  FFMA R13, -R14, R14, R12 ;  /* 0x0000000e0e0d7223 */ /* 0x000fc8000000010c */
[----:B------:R-:W-:-:S07]  /*2ab0*/  FFMA R14, R13, R4, R14 ;  /* 0x000000040d0e7223 */ /* 0x000fce000000000e */
.L_x_75:
[----:B------:R-:W-:Y:S05]  /*2ac0*/  BSYNC.RECONVERGENT B0 ;  /* 0x0000000000007941 */ /* 0x000fea0003800200 */
.L_x_73:
[----:B------:R-:W-:Y:S01]  /*2ad0*/  MOV R13, 0x3f000001 ;  /* 0x3f000001000d7802 */ /* 0x000fe20000000f00 */
[----:B------:R-:W-:Y:S01]  /*2ae0*/  FADD R12, -R23, -R14 ;  /* 0x8000000e170c7221 */ /* 0x000fe20000000100 */
[----:B------:R-:W-:Y:S01]  /*2af0*/  MOV R4, 0x3fffffff ;  /* 0x3fffffff00047802 */ /* 0x000fe20000000f00 */
[----:B------:R-:W-:Y:S02]  /*2b00*/  BSSY.RECONVERGENT B5, `(.L_x_76) ;  /* 0x000000d000057945 */ /* 0x000fe40003800200 */
[----:B------:R-:W0:Y:S02]  /*2b10*/  FCHK P0, R12, 1.9999998807907104492 ;  /* 0x3fffffff0c007902 */ /* 0x000e240000000000 */
[----:B------:R-:W-:-:S04]  /*2b20*/  FFMA R4, R13, -R4, 1 ;  /* 0x3f8000000d047423 */ /* 0x000fc80000000804 */
[----:B------:R-:W-:-:S04]  /*2b30*/  FFMA R13, R4, R13, 0.50000005960464477539 ;  /* 0x3f000001040d7423 */ /* 0x000fc8000000000d */
[----:B------:R-:W-:-:S04]  /*2b40*/  FFMA R4, R12, R13, RZ ;  /* 0x0000000d0c047223 */ /* 0x000fc800000000ff */
[----:B------:R-:W-:-:S04]  /*2b50*/  FFMA R14, R4, -1.9999998807907104492, R12 ;  /* 0xbfffffff040e7823 */ /* 0x000fc8000000000c */
[----:B------:R-:W-:-:S05]  /*2b60*/  FFMA R14, R13, R14, R4 ;  /* 0x0000000e0d0e7223 */ /* 0x000fca0000000004 */
[----:B------:R-:W-:Y:S01]  /*2b70*/  FSETP.GT.AND P1, PT, R14, RZ, PT ;  /* 0x000000ff0e00720b */ /* 0x000fe20003f24000 */
[----:B0-----:R-:W-:-:S12]  /*2b80*/  @!P0 BRA `(.L_x_77) ;  /* 0x0000000000108947 */ /* 0x001fd80003800000 */
[----:B------:R-:W-:Y:S02]  /*2b90*/  MOV R31, 0x3fffffff ;  /* 0x3fffffff001f7802 */ /* 0x000fe40000000f00 */
[----:B------:R-:W-:-:S07]  /*2ba0*/  MOV R4, 0x2bc0 ;  /* 0x00002bc000047802 */ /* 0x000fce0000000f00 */
[----:B------:R-:W-:Y:S05]  /*2bb0*/  CALL.REL.NOINC `($__internal_2_$__cuda_sm3x_div_rn_noftz_f32_slowpath) ;  /* 0x0000001c006c7944 */ /* 0x000fea0003c00000 */
[----:B------:R-:W-:-:S13]  /*2bc0*/  FSETP.GT.AND P1, PT, R12, RZ, PT ;  /* 0x000000ff0c00720b */ /* 0x000fda0003f24000 */
.L_x_77:
[----:B------:R-:W-:Y:S05]  /*2bd0*/  BSYNC.RECONVERGENT B5 ;  /* 0x0000000000057941 */ /* 0x000fea0003800200 */
.L_x_76:
[----:B------:R-:W-:Y:S05]  /*2be0*/  @P1 BREAK.RELIABLE B4 ;  /* 0x0000000000041942 */ /* 0x000fea0003800100 */
[----:B------:R-:W-:Y:S05]  /*2bf0*/  @P1 BRA `(.L_x_78) ;  /* 0x0000000000181947 */ /* 0x000fea0003800000 */
.L_x_72:
[----:B------:R-:W-:Y:S05]  /*2c00*/  BSYNC.RELIABLE B4 ;  /* 0x0000000000047941 */ /* 0x000fea0003800100 */
.L_x_71:
[----:B------:R-:W0:Y:S01]  /*2c10*/  LDCU UR6, c[0x0][0x3a0] ;  /* 0x00007400ff0677ac */ /* 0x000e220008000800 */
[----:B------:R-:W-:-:S04]  /*2c20*/  IADD3 R0, PT, PT, R0, 0x1, RZ ;  /* 0x0000000100007810 */ /* 0x000fc80007ffe0ff */
[----:B0-----:R-:W-:-:S13]  /*2c30*/  ISETP.NE.AND P0, PT, R0, UR6, PT ;  /* 0x0000000600007c0c */ /* 0x001fda000bf05270 */
[----:B------:R-:W-:Y:S05]  /*2c40*/  @P0 BRA `(.L_x_79) ;  /* 0xfffffffc00140947 */ /* 0x000fea000383ffff */
[----:B------:R-:W-:Y:S05]  /*2c50*/  BRA `(.L_x_80) ;  /* 0x0000000000047947 */ /* 0x000fea0003800000 */
.L_x_78:
[----:B------:R-:W-:-:S07]  /*2c60*/  FMUL R2, R2, 0.5 ;  /* 0x3f00000002027820 */ /* 0x000fce0000400000 */
.L_x_80:
[----:B------:R-:W-:Y:S05]  /*2c70*/  BSYNC.RECONVERGENT B3 ;  /* 0x0000000000037941 */ /* 0x000fea0003800200 */
.L_x_70:
[----:B------:R-:W2:Y:S04]  /*2c80*/  LDG.E R3, desc[UR12][R28.64+0x10] ;  /* 0x0000100c1c037981 */ /* 0x000ea8000c1e1900 */
[----:B------:R-:W3:Y:S04]  /*2c90*/  LDG.E R13, desc[UR12][R28.64+0x14] ;  /* 0x0000140c1c0d7981 */ /* 0x000ee8000c1e1900 */
[----:B------:R-:W4:Y:S01]  /*2ca0*/  LDG.E R15, desc[UR12][R28.64+0x18] ;  /* 0x0000180c1c0f7981 */ /* 0x000f22000c1e1900 */
[----:B------:R-:W-:-:S05]  /*2cb0*/  HFMA2 R23, -RZ, RZ, 1.7998046875, 0.2249755859375 ;  /* 0x3f333333ff177431 */ /* 0x000fca00000001ff */
[----:B------:R-:W-:-:S04]  /*2cc0*/  FFMA R2, R2, R23, 0.20000000298023223877 ;  /* 0x3e4ccccd02027423 */ /* 0x000fc80000000017 */
[C---:B--2---:R-:W-:Y:S01]  /*2cd0*/  FMUL R3, R2.reuse, R3 ;  /* 0x0000000302037220 */ /* 0x044fe20000400000 */
[C---:B---3--:R-:W-:Y:S01]  /*2ce0*/  FMUL R0, R2.reuse, R13 ;  /* 0x0000000d02007220 */ /* 0x048fe20000400000 */
[----:B----4-:R-:W-:Y:S01]  /*2cf0*/  FMUL R15, R2, R15 ;  /* 0x0000000f020f7220 */ /* 0x010fe20000400000 */
[----:B------:R-:W-:Y:S06]  /*2d00*/  BRA `(.L_x_81) ;  /* 0x0000000000887947 */ /* 0x000fec0003800000 */
.L_x_60:
[----:B------:R-:W-:Y:S01]  /*2d10*/  IADD3 R0, PT, PT, R34, -0xd000000, RZ ;  /* 0xf300000022007810 */ /* 0x000fe20007ffe0ff */
[----:B------:R0:W1:Y:S01]  /*2d20*/  MUFU.RSQ R15, R34 ;  /* 0x00000022000f7308 */ /* 0x0000620000001400 */
[----:B------:R-:W-:Y:S02]  /*2d30*/  BSSY.RECONVERGENT B0, `(.L_x_82) ;  /* 0x000000b000007945 */ /* 0x000fe40003800200 */
[----:B------:R-:W-:-:S13]  /*2d40*/  ISETP.GT.U32.AND P0, PT, R0, 0x727fffff, PT ;  /* 0x727fffff0000780c */ /* 0x000fda0003f04070 */
[----:B0-----:R-:W-:Y:S05]  /*2d50*/  @!P0 BRA `(.L_x_83) ;  /* 0x0000000000108947 */ /* 0x001fea0003800000 */
[----:B------:R-:W-:Y:S02]  /*2d60*/  MOV R12, R34 ;  /* 0x00000022000c7202 */ /* 0x000fe40000000f00 */
[----:B------:R-:W-:-:S07]  /*2d70*/  MOV R4, 0x2d90 ;  /* 0x00002d9000047802 */ /* 0x000fce0000000f00 */
[----:B-1----:R-:W-:Y:S05]  /*2d80*/  CALL.REL.NOINC `($__internal_1_$__cuda_sm20_sqrt_rn_f32_slowpath) ;  /* 0x0000001800a07944 */ /* 0x002fea0003c00000 */
[----:B------:R-:W-:Y:S05]  /*2d90*/  BRA `(.L_x_84) ;  /* 0x0000000000107947 */ /* 0x000fea0003800000 */
.L_x_83:
[----:B-1----:R-:W-:Y:S01]  /*2da0*/  FMUL.FTZ R13, R34, R15 ;  /* 0x0000000f220d7220 */ /* 0x002fe20000410000 */
[----:B------:R-:W-:-:S03]  /*2db0*/  FMUL.FTZ R0, R15, 0.5 ;  /* 0x3f0000000f007820 */ /* 0x000fc60000410000 */
[----:B------:R-:W-:-:S04]  /*2dc0*/  FFMA R14, -R13, R13, R34 ;  /* 0x0000000d0d0e7223 */ /* 0x000fc80000000122 */
[----:B------:R-:W-:-:S07]  /*2dd0*/  FFMA R14, R14, R0, R13 ;  /* 0x000000000e0e7223 */ /* 0x000fce000000000d */
.L_x_84:
[----:B------:R-:W-:Y:S05]  /*2de0*/  BSYNC.RECONVERGENT B0 ;  /* 0x0000000000007941 */ /* 0x000fea0003800200 */
.L_x_82:
        /* <DEDUP_REMOVED lines=10> */
[----:B------:R-:W-:Y:S02]  /*2e90*/  MOV R31, R14 ;  /* 0x0000000e001f7202 */ /* 0x000fe40000000f00 */
[----:B------:R-:W-:-:S07]  /*2ea0*/  MOV R4, 0x2ec0 ;  /* 0x00002ec000047802 */ /* 0x000fce0000000f00 */
[----:B------:R-:W-:Y:S05]  /*2eb0*/  CALL.REL.NOINC `($__internal_2_$__cuda_sm3x_div_rn_noftz_f32_slowpath) ;  /* 0x0000001800ac7944 */ /* 0x000fea0003c00000 */
.L_x_86:
[----:B------:R-:W-:Y:S05]  /*2ec0*/  BSYNC.RECONVERGENT B3 ;  /* 0x0000000000037941 */ /* 0x000fea0003800200 */
.L_x_85:
[----:B------:R-:W-:-:S04]  /*2ed0*/  FADD R12, R12, 1 ;  /* 0x3f8000000c0c7421 */ /* 0x000fc80000000000 */
[----:B------:R-:W-:-:S04]  /*2ee0*/  FMUL R12, R12, 0.5 ;  /* 0x3f0000000c0c7820 */ /* 0x000fc80000400000 */
[----:B------:R-:W-:-:S04]  /*2ef0*/  FADD R15, -R12, 1 ;  /* 0x3f8000000c0f7421 */ /* 0x000fc80000000100 */
[C-C-:B------:R-:W-:Y:S01]  /*2f00*/  FFMA R3, R12.reuse, 0.5, R15.reuse ;  /* 0x3f0000000c037823 */ /* 0x140fe2000000000f */
[C-C-:B------:R-:W-:Y:S01]  /*2f10*/  FFMA R0, R12.reuse, 0.69999998807907104492, R15.reuse ;  /* 0x3f3333330c007823 */ /* 0x140fe2000000000f */
[----:B------:R-:W-:-:S07]  /*2f20*/  FADD R15, R12, R15 ;  /* 0x0000000f0c0f7221 */ /* 0x000fce0000000000 */
.L_x_81:
[----:B------:R-:W-:Y:S05]  /*2f30*/  BSYNC.RECONVERGENT B2 ;  /* 0x0000000000027941 */ /* 0x000fea0003800200 */
.L_x_59:
[----:B------:R-:W-:Y:S05]  /*2f40*/  WARPSYNC.ALL ;  /* 0x0000000000007948 */ /* 0x000fea0003800000 */
[----:B------:R-:W0:Y:S01]  /*2f50*/  LDCU UR6, c[0x0][0x390] ;  /* 0x00007200ff0677ac */ /* 0x000e220008000800 */
[----:B------:R-:W-:Y:S01]  /*2f60*/  FADD R6, R3, R6 ;  /* 0x0000000603067221 */ /* 0x000fe20000000000 */
[----:B------:R-:W-:Y:S01]  /*2f70*/  FADD R7, R0, R7 ;  /* 0x0000000700077221 */ /* 0x000fe20000000000 */
[----:B------:R-:W-:Y:S01]  /*2f80*/  FADD R8, R15, R8 ;  /* 0x000000080f087221 */ /* 0x000fe20000000000 */
[----:B------:R-:W-:-:S04]  /*2f90*/  UIADD3 UR4, UPT, UPT, UR4, 0x1, URZ ;  /* 0x0000000104047890 */ /* 0x000fc8000fffe0ff */
[----:B0-----:R-:W-:-:S09]  /*2fa0*/  UISETP.NE.AND UP0, UPT, UR4, UR6, UPT ;  /* 0x000000060400728c */ /* 0x001fd2000bf05270 */
[----:B------:R-:W-:Y:S05]  /*2fb0*/  BRA.U !UP0, `(.L_x_0) ;  /* 0x0000001108e87547 */ /* 0x000fea000b800000 */
[----:B------:R-:W-:Y:S01]  /*2fc0*/  MOV R18, R25 ;  /* 0x0000001900127202 */ /* 0x000fe20000000f00 */
[----:B------:R-:W-:Y:S06]  /*2fd0*/  BRA `(.L_x_87) ;  /* 0xffffffd000a47947 */ /* 0x000fec000383ffff */
.L_x_1:
[----:B------:R-:W-:Y:S01]  /*2fe0*/  UISETP.NE.AND UP0, UPT, UR5, 0x1, UPT ;  /* 0x000000010500788c */ /* 0x000fe2000bf05270 */
[----:B------:R-:W-:Y:S01]  /*2ff0*/  HFMA2 R8, -RZ, RZ, 0, 0 ;  /* 0x00000000ff087431 */ /* 0x000fe200000001ff */
[----:B------:R-:W-:-:S07]  /*3000*/  CS2R R6, SRZ ;  /* 0x0000000000067805 */ /* 0x000fce000001ff00 */
[----:B------:R-:W-:Y:S05]  /*3010*/  BRA.U !UP0, `(.L_x_88) ;  /* 0x0000000d083c7547 */ /* 0x000fea000b800000 */
[----:B-----5:R-:W-:Y:S01]  /*3020*/  MOV R3, R18 ;  /* 0x0000001200037202 */ /* 0x020fe20000000f00 */
[----:B------:R-:W-:Y:S01]  /*3030*/  ULOP3.LUT UR5, UR5, 0x7ffffffe, URZ, 0xc0, !UPT ;  /* 0x7ffffffe05057892 */ /* 0x000fe2000f8ec0ff */
[----:B------:R-:W-:Y:S01]  /*3040*/  MOV R8, RZ ;  /* 0x000000ff00087202 */ /* 0x000fe20000000f00 */
[----:B------:R-:W-:-:S10]  /*3050*/  UMOV UR4, URZ ;  /* 0x000000ff00047c82 */ /* 0x000fd40008000000 */
.L_x_107:
[----:B------:R-:W-:Y:S01]  /*3060*/  SHF.R.U32.HI R0, RZ, 0x2, R21 ;  /* 0x00000002ff007819 */ /* 0x000fe20000011615 */
[----:B------:R-:W-:Y:S01]  /*3070*/  BSSY.RECONVERGENT B2, `(.L_x_89) ;  /* 0x0000019000027945 */ /* 0x000fe20003800200 */
[----:B------:R-:W-:Y:S02]  /*3080*/  SHF.L.U32 R2, R17, 0x4, RZ ;  /* 0x0000000411027819 */ /* 0x000fe400000006ff */
[----:B------:R-:W-:Y:S02]  /*3090*/  LOP3.LUT R0, R0, R21, RZ, 0x3c, !PT ;  /* 0x0000001500007212 */ /* 0x000fe400078e3cff */
[----:B------:R-:W-:Y:S02]  /*30a0*/  MOV R13, UR9 ;  /* 0x00000009000d7c02 */ /* 0x000fe40008000f00 */
[----:B------:R-:W-:Y:S02]  /*30b0*/  SHF.L.U32 R11, R0, 0x1, RZ ;  /* 0x00000001000b7819 */ /* 0x000fe400000006ff */
[----:B------:R-:W-:-:S02]  /*30c0*/  MOV R21, R17 ;  /* 0x0000001100157202 */ /* 0x000fc40000000f00 */
[----:B------:R-:W-:Y:S02]  /*30d0*/  LOP3.LUT R0, R0, R11, R2, 0x96, !PT ;  /* 0x0000000b00007212 */ /* 0x000fe400078e9602 */
[----:B------:R-:W0:Y:S01]  /*30e0*/  MUFU.RCP R2, UR9 ;  /* 0x0000000900027d08 */ /* 0x000e220008001000 */
[----:B------:R-:W-:Y:S02]  /*30f0*/  MOV R11, 0x2f800000 ;  /* 0x2f800000000b7802 */ /* 0x000fe40000000f00 */
[----:B------:R-:W-:-:S04]  /*3100*/  LOP3.LUT R18, R0, R17, RZ, 0x3c, !PT ;  /* 0x0000001100127212 */ /* 0x000fc800078e3cff */
[----:B------:R-:W-:-:S04]  /*3110*/  IADD3 R0, PT, PT, R20, 0x587c5, R18 ;  /* 0x000587c514007810 */ /* 0x000fc80007ffe012 */
        /* <DEDUP_REMOVED lines=14> */
.L_x_90:
[----:B------:R-:W-:Y:S05]  /*3200*/  BSYNC.RECONVERGENT B2 ;  /* 0x0000000000027941 */ /* 0x000fea0003800200 */
.L_x_89:
[----:B------:R-:W-:Y:S01]  /*3210*/  SHF.R.U32.HI R0, RZ, 0x2, R3 ;  /* 0x00000002ff007819 */ /* 0x000fe20000011603 */
[----:B------:R-:W0:Y:S01]  /*3220*/  MUFU.RCP R11, UR10 ;  /* 0x0000000a000b7d08 */ /* 0x000e220008001000 */
[----:B------:R-:W-:Y:S01]  /*3230*/  MOV R12, UR10 ;  /* 0x0000000a000c7c02 */ /* 0x000fe20008000f00 */
[----:B------:R-:W-:Y:S01]  /*3240*/  BSSY.RECONVERGENT B2, `(.L_x_91) ;  /* 0x0000016000027945 */ /* 0x000fe20003800200 */
[----:B------:R-:W-:Y:S02]  /*3250*/  LOP3.LUT R0, R0, R3, RZ, 0x3c, !PT ;  /* 0x0000000300007212 */ /* 0x000fe400078e3cff */
[----:B------:R-:W-:Y:S02]  /*3260*/  SHF.L.U32 R3, R18, 0x4, RZ ;  /* 0x0000000412037819 */ /* 0x000fe400000006ff */
[----:B------:R-:W-:-:S04]  /*3270*/  SHF.L.U32 R4, R0, 0x1, RZ ;  /* 0x0000000100047819 */ /* 0x000fc800000006ff */
[----:B------:R-:W-:Y:S01]  /*3280*/  LOP3.LUT R3, R0, R4, R3, 0x96, !PT ;  /* 0x0000000400037212 */ /* 0x000fe200078e9603 */
[----:B------:R-:W-:-:S03]  /*3290*/  HFMA2 R4, -RZ, RZ, 0.1171875, 0 ;  /* 0x2f800000ff047431 */ /* 0x000fc600000001ff */
        /* <DEDUP_REMOVED lines=12> */
[----:B------:R-:W-:Y:S02]  /*3360*/  MOV R12, R13 ;  /* 0x0000000d000c7202 */ /* 0x000fe40000000f00 */
[----:B------:R-:W-:Y:S02]  /*3370*/  MOV R31, UR10 ;  /* 0x0000000a001f7c02 */ /* 0x000fe40008000f00 */
[----:B------:R-:W-:-:S07]  /*3380*/  MOV R4, 0x33a0 ;  /* 0x000033a000047802 */ /* 0x000fce0000000f00 */
[----:B------:R-:W-:Y:S05]  /*3390*/  CALL.REL.NOINC `($__internal_2_$__cuda_sm3x_div_rn_noftz_f32_slowpath) ;  /* 0x0000001400747944 */ /* 0x000fea0003c00000 */
.L_x_92:
[----:B------:R-:W-:Y:S05]  /*33a0*/  BSYNC.RECONVERGENT B2 ;  /* 0x0000000000027941 */ /* 0x000fea0003800200 */
.L_x_91:
[----:B------:R-:W-:Y:S01]  /*33b0*/  MOV R3, 0x40800000 ;  /* 0x4080000000037802 */ /* 0x000fe20000000f00 */
[----:B------:R-:W-:Y:S01]  /*33c0*/  FFMA R11, RZ, R2, -1 ;  /* 0xbf800000ff0b7423 */ /* 0x000fe20000000002 */
[----:B------:R-:W-:Y:S03]  /*33d0*/  BSSY.RECONVERGENT B0, `(.L_x_93) ;  /* 0x0000014000007945 */ /* 0x000fe60003800200 */
[----:B------:R-:W-:Y:S01]  /*33e0*/  FFMA R3, R2, R3, -2 ;  /* 0xc000000002037423 */ /* 0x000fe20000000003 */
[--C-:B------:R-:W-:Y:S01]  /*33f0*/  FFMA R2, R12, 2, R11.reuse ;  /* 0x400000000c027823 */ /* 0x100fe2000000000b */
[-C--:B------:R-:W-:Y:S02]  /*3400*/  FFMA R11, RZ, R12.reuse, R11 ;  /* 0x0000000cff0b7223 */ /* 0x080fe4000000000b */
[----:B------:R-:W-:Y:S01]  /*3410*/  FFMA R3, RZ, R12, R3 ;  /* 0x0000000cff037223 */ /* 0x000fe20000000003 */
[----:B------:R-:W-:-:S04]  /*3420*/  FMUL R4, R2, R2 ;  /* 0x0000000202047220 */ /* 0x000fc80000400000 */
[----:B------:R-:W-:-:S04]  /*3430*/  FFMA R4, R3, R3, R4 ;  /* 0x0000000303047223 */ /* 0x000fc80000000004 */
[----:B------:R-:W-:-:S04]  /*3440*/  FFMA R12, R11, R11, R4 ;  /* 0x0000000b0b0c7223 */ /* 0x000fc80000000004 */
[----:B------:R0:W1:Y:S01]  /*3450*/  MUFU.RSQ R3, R12 ;  /* 0x0000000c00037308 */ /* 0x0000620000001400 */
[----:B------:R-:W-:-:S04]  /*3460*/  IADD3 R4, PT, PT, R12, -0xd000000, RZ ;  /* 0xf30000000c047810 */ /* 0x000fc80007ffe0ff */
[----:B------:R-:W-:-:S13]  /*3470*/  ISETP.GT.U32.AND P0, PT, R4, 0x727fffff, PT ;  /* 0x727fffff0400780c */ /* 0x000fda0003f04070 */
[----:B01----:R-:W-:Y:S05]  /*3480*/  @!P0 BRA `(.L_x_94) ;  /* 0x0000000000108947 */ /* 0x003fea0003800000 */
[----:B------:R-:W-:-:S07]  /*3490*/  MOV R4, 0x34b0 ;  /* 0x000034b000047802 */ /* 0x000fce0000000f00 */
[----:B------:R-:W-:Y:S05]  /*34a0*/  CALL.REL.NOINC `($__internal_1_$__cuda_sm20_sqrt_rn_f32_slowpath) ;  /* 0x0000001000d87944 */ /* 0x000fea0003c00000 */
[----:B------:R-:W-:Y:S01]  /*34b0*/  MOV R31, R14 ;  /* 0x0000000e001f7202 */ /* 0x000fe20000000f00 */
[----:B------:R-:W-:Y:S06]  /*34c0*/  BRA `(.L_x_95) ;  /* 0x0000000000107947 */ /* 0x000fec0003800000 */
.L_x_94:
[----:B------:R-:W-:Y:S01]  /*34d0*/  FMUL.FTZ R31, R12, R3 ;  /* 0x000000030c1f7220 */ /* 0x000fe20000410000 */
[----:B------:R-:W-:-:S03]  /*34e0*/  FMUL.FTZ R3, R3, 0.5 ;  /* 0x3f00000003037820 */ /* 0x000fc60000410000 */
[----:B------:R-:W-:-:S04]  /*34f0*/  FFMA R4, -R31, R31, R12 ;  /* 0x0000001f1f047223 */ /* 0x000fc8000000010c */
[----:B------:R-:W-:-:S07]  /*3500*/  FFMA R31, R4, R3, R31 ;  /* 0x00000003041f7223 */ /* 0x000fce000000001f */
.L_x_95:
[----:B------:R-:W-:Y:S05]  /*3510*/  BSYNC.RECONVERGENT B0 ;  /* 0x0000000000007941 */ /* 0x000fea0003800200 */
.L_x_93:
        /* <DEDUP_REMOVED lines=9> */
[----:B------:R-:W-:Y:S01]  /*35b0*/  IMAD.MOV.U32 R12, RZ, RZ, R2 ;  /* 0x000000ffff0c7224 */ /* 0x000fe200078e0002 */
[----:B------:R-:W-:-:S07]  /*35c0*/  MOV R4, 0x35e0 ;  /* 0x000035e000047802 */ /* 0x000fce0000000f00 */
[----:B------:R-:W-:Y:S05]  /*35d0*/  CALL.REL.NOINC `($__internal_2_$__cuda_sm3x_div_rn_noftz_f32_slowpath) ;  /* 0x0000001000e47944 */ /* 0x000fea0003c00000 */
.L_x_97:
[----:B------:R-:W-:Y:S05]  /*35e0*/  BSYNC.RECONVERGENT B2 ;  /* 0x0000000000027941 */ /* 0x000fea0003800200 */
.L_x_96:
[----:B------:R-:W-:Y:S01]  /*35f0*/  SHF.R.U32.HI R2, RZ, 0x2, R19 ;  /* 0x00000002ff027819 */ /* 0x000fe20000011613 */
[----:B------:R-:W0:Y:S01]  /*3600*/  MUFU.RCP R11, UR9 ;  /* 0x00000009000b7d08 */ /* 0x000e220008001000 */
[----:B------:R-:W-:Y:S01]  /*3610*/  SHF.L.U32 R3, R0, 0x4, RZ ;  /* 0x0000000400037819 */ /* 0x000fe200000006ff */
[----:B------:R-:W-:Y:S01]  /*3620*/  FADD R12, R12, 1 ;  /* 0x3f8000000c0c7421 */ /* 0x000fe20000000000 */
[----:B------:R-:W-:Y:S01]  /*3630*/  LOP3.LUT R2, R2, R19, RZ, 0x3c, !PT ;  /* 0x0000001302027212 */ /* 0x000fe200078e3cff */
[----:B------:R-:W-:Y:S01]  /*3640*/  BSSY.RECONVERGENT B2, `(.L_x_98) ;  /* 0x000001e000027945 */ /* 0x000fe20003800200 */
[----:B------:R-:W-:Y:S01]  /*3650*/  MOV R14, UR9 ;  /* 0x00000009000e7c02 */ /* 0x000fe20008000f00 */
[----:B------:R-:W-:Y:S01]  /*3660*/  FMUL R12, R12, 0.5 ;  /* 0x3f0000000c0c7820 */ /* 0x000fe20000400000 */
[----:B------:R-:W-:-:S04]  /*3670*/  SHF.L.U32 R4, R2, 0x1, RZ ;  /* 0x0000000102047819 */ /* 0x000fc800000006ff */
[----:B------:R-:W-:Y:S01]  /*3680*/  LOP3.LUT R3, R2, R4, R3, 0x96, !PT ;  /* 0x0000000402037212 */ /* 0x000fe200078e9603 */
[----:B------:R-:W-:-:S03]  /*3690*/  HFMA2 R4, -RZ, RZ, 0.1171875, 0 ;  /* 0x2f800000ff047431 */ /* 0x000fc600000001ff */
[----:B------:R-:W-:Y:S01]  /*36a0*/  LOP3.LUT R2, R3, R0, RZ, 0x3c, !PT ;  /* 0x0000000003027212 */ /* 0x000fe200078e3cff */
[----:B0-----:R-:W-:-:S03]  /*36b0*/  FFMA R14, R11, -R14, 1 ;  /* 0x3f8000000b0e7423 */ /* 0x001fc6000000080e */
[----:B------:R-:W-:-:S04]  /*36c0*/  IADD3 R3, PT, PT, R20, 0x10974f, R2 ;  /* 0x0010974f14037810 */ /* 0x000fc80007ffe002 */
[----:B------:R-:W-:-:S05]  /*36d0*/  I2FP.F32.U32 R3, R3 ;  /* 0x0000000300037245 */ /* 0x000fca0000201000 */
[----:B------:R-:W-:Y:S01]  /*36e0*/  FFMA R4, R3, R4, 1.1641532182693481445e-10 ;  /* 0x2f00000003047423 */ /* 0x000fe20000000004 */
[----:B------:R-:W-:Y:S01]  /*36f0*/  FFMA R3, R11, R14, R11 ;  /* 0x0000000e0b037223 */ /* 0x000fe2000000000b */
[C---:B------:R-:W-:Y:S02]  /*3700*/  FADD R11, -R12.reuse, 1 ;  /* 0x3f8000000c0b7421 */ /* 0x040fe40000000100 */
[----:B------:R-:W-:Y:S02]  /*3710*/  FADD R15, R9, R4 ;  /* 0x00000004090f7221 */ /* 0x000fe40000000000 */
[C-C-:B------:R-:W-:Y:S01]  /*3720*/  FFMA R13, R12.reuse, 0.5, R11.reuse ;  /* 0x3f0000000c0d7823 */ /* 0x140fe2000000000b */
[C-C-:B------:R-:W-:Y:S01]  /*3730*/  FFMA R4, R12.reuse, 0.69999998807907104492, R11.reuse ;  /* 0x3f3333330c047823 */ /* 0x140fe2000000000b */
[----:B------:R-:W0:Y:S01]  /*3740*/  FCHK P0, R15, UR9 ;  /* 0x000000090f007d02 */ /* 0x000e220008000000 */
[----:B------:R-:W-:Y:S01]  /*3750*/  FFMA R14, R3, R15, RZ ;  /* 0x0000000f030e7223 */ /* 0x000fe200000000ff */
[----:B------:R-:W-:Y:S01]  /*3760*/  FADD R11, R12, R11 ;  /* 0x0000000b0c0b7221 */ /* 0x000fe20000000000 */
[----:B------:R-:W-:Y:S01]  /*3770*/  FADD R6, R13, R6 ;  /* 0x000000060d067221 */ /* 0x000fe20000000000 */
[----:B------:R-:W-:Y:S01]  /*3780*/  FADD R7, R4, R7 ;  /* 0x0000000704077221 */ /* 0x000fe20000000000 */
[----:B------:R-:W-:Y:S01]  /*3790*/  FFMA R12, R14, -UR9, R15 ;  /* 0x800000090e0c7c23 */ /* 0x000fe2000800000f */
[----:B------:R-:W-:-:S03]  /*37a0*/  FADD R8, R11, R8 ;  /* 0x000000080b087221 */ /* 0x000fc60000000000 */
[----:B------:R-:W-:Y:S01]  /*37b0*/  FFMA R3, R3, R12, R14 ;  /* 0x0000000c03037223 */ /* 0x000fe2000000000e */
[----:B0-----:R-:W-:Y:S06]  /*37c0*/  @!P0 BRA `(.L_x_99) ;  /* 0x0000000000148947 */ /* 0x001fec0003800000 */
[----:B------:R-:W-:Y:S02]  /*37d0*/  MOV R12, R15 ;  /* 0x0000000f000c7202 */ /* 0x000fe40000000f00 */
[----:B------:R-:W-:Y:S02]  /*37e0*/  MOV R31, UR9 ;  /* 0x00000009001f7c02 */ /* 0x000fe40008000f00 */
[----:B------:R-:W-:-:S07]  /*37f0*/  MOV R4, 0x3810 ;  /* 0x0000381000047802 */ /* 0x000fce0000000f00 */
[----:B------:R-:W-:Y:S05]  /*3800*/  CALL.REL.NOINC `($__internal_2_$__cuda_sm3x_div_rn_noftz_f32_slowpath) ;  /* 0x0000001000587944 */ /* 0x000fea0003c00000 */
[----:B------:R-:W-:-:S07]  /*3810*/  MOV R3, R12 ;  /* 0x0000000c00037202 */ /* 0x000fce0000000f00 */
.L_x_99:
[----:B------:R-:W-:Y:S05]  /*3820*/  BSYNC.RECONVERGENT B2 ;  /* 0x0000000000027941 */ /* 0x000fea0003800200 */
.L_x_98:
        /* <DEDUP_REMOVED lines=26> */
.L_x_101:
[----:B------:R-:W-:Y:S05]  /*39d0*/  BSYNC.RECONVERGENT B2 ;  /* 0x0000000000027941 */ /* 0x000fea0003800200 */
.L_x_100:
[----:B------:R-:W-:Y:S01]  /*39e0*/  MOV R4, 0x40800000 ;  /* 0x4080000000047802 */ /* 0x000fe20000000f00 */
[----:B------:R-:W-:Y:S01]  /*39f0*/  FFMA R13, RZ, R3, -1 ;  /* 0xbf800000ff0d7423 */ /* 0x000fe20000000003 */
[----:B------:R-:W-:Y:S03]  /*3a00*/  BSSY.RECONVERGENT B0, `(.L_x_102) ;  /* 0x0000013000007945 */ /* 0x000fe60003800200 */
[----:B------:R-:W-:Y:S01]  /*3a10*/  FFMA R11, R3, R4, -2 ;  /* 0xc0000000030b7423 */ /* 0x000fe20000000004 */
[----:B------:R-:W-:-:S03]  /*3a20*/  FFMA R3, R12, 2, R13 ;  /* 0x400000000c037823 */ /* 0x000fc6000000000d */
[-C--:B------:R-:W-:Y:S01]  /*3a30*/  FFMA R11, RZ, R12.reuse, R11 ;  /* 0x0000000cff0b7223 */ /* 0x080fe2000000000b */
[----:B------:R-:W-:Y:S01]  /*3a40*/  FMUL R4, R3, R3 ;  /* 0x0000000303047220 */ /* 0x000fe20000400000 */
[----:B------:R-:W-:-:S03]  /*3a50*/  FFMA R12, RZ, R12, R13 ;  /* 0x0000000cff0c7223 */ /* 0x000fc6000000000d */
        /* <DEDUP_REMOVED lines=8> */
[----:B------:R-:W-:Y:S05]  /*3ae0*/  BRA `(.L_x_104) ;  /* 0x0000000000107947 */ /* 0x000fea0003800000 */
.L_x_103:
[----:B------:R-:W-:Y:S01]  /*3af0*/  FMUL.FTZ R14, R12, R11 ;  /* 0x0000000b0c0e7220 */ /* 0x000fe20000410000 */
[----:B------:R-:W-:-:S03]  /*3b00*/  FMUL.FTZ R4, R11, 0.5 ;  /* 0x3f0000000b047820 */ /* 0x000fc60000410000 */
[----:B------:R-:W-:-:S04]  /*3b10*/  FFMA R11, -R14, R14, R12 ;  /* 0x0000000e0e0b7223 */ /* 0x000fc8000000010c */
[----:B------:R-:W-:-:S07]  /*3b20*/  FFMA R14, R11, R4, R14 ;  /* 0x000000040b0e7223 */ /* 0x000fce000000000e */
.L_x_104:
[----:B------:R-:W-:Y:S05]  /*3b30*/  BSYNC.RECONVERGENT B0 ;  /* 0x0000000000007941 */ /* 0x000fea0003800200 */
.L_x_102:
        /* <DEDUP_REMOVED lines=13> */
.L_x_106:
[----:B------:R-:W-:Y:S05]  /*3c10*/  BSYNC.RECONVERGENT B2 ;  /* 0x0000000000027941 */ /* 0x000fea0003800200 */
.L_x_105:
[----:B------:R-:W-:Y:S01]  /*3c20*/  FADD R12, R12, 1 ;  /* 0x3f8000000c0c7421 */ /* 0x000fe20000000000 */
[----:B------:R-:W-:Y:S01]  /*3c30*/  UIADD3 UR4, UPT, UPT, UR4, 0x2, URZ ;  /* 0x0000000204047890 */ /* 0x000fe2000fffe0ff */
[----:B------:R-:W-:Y:S02]  /*3c40*/  MOV R16, R2 ;  /* 0x0000000200107202 */ /* 0x000fe40000000f00 */
[----:B------:R-:W-:Y:S01]  /*3c50*/  FMUL R12, R12, 0.5 ;  /* 0x3f0000000c0c7820 */ /* 0x000fe20000400000 */
[----:B------:R-:W-:Y:S01]  /*3c60*/  UISETP.NE.AND UP0, UPT, UR4, UR5, UPT ;  /* 0x000000050400728c */ /* 0x000fe2000bf05270 */
[----:B------:R-:W-:Y:S02]  /*3c70*/  MOV R19, R0 ;  /* 0x0000000000137202 */ /* 0x000fe40000000f00 */
[----:B------:R-:W-:-:S04]  /*3c80*/  FADD R3, -R12, 1 ;  /* 0x3f8000000c037421 */ /* 0x000fc80000000100 */
[C-C-:B------:R-:W-:Y:S01]  /*3c90*/  FFMA R11, R12.reuse, 0.5, R3.reuse ;  /* 0x3f0000000c0b7823 */ /* 0x140fe20000000003 */
[C-C-:B------:R-:W-:Y:S01]  /*3ca0*/  FFMA R4, R12.reuse, 0.69999998807907104492, R3.reuse ;  /* 0x3f3333330c047823 */ /* 0x140fe20000000003 */
[----:B------:R-:W-:Y:S02]  /*3cb0*/  FADD R3, R12, R3 ;  /* 0x000000030c037221 */ /* 0x000fe40000000000 */
[----:B------:R-:W-:Y:S01]  /*3cc0*/  FADD R6, R6, R11 ;  /* 0x0000000b06067221 */ /* 0x000fe20000000000 */
[----:B------:R-:W-:Y:S01]  /*3cd0*/  FADD R7, R7, R4 ;  /* 0x0000000407077221 */ /* 0x000fe20000000000 */
[----:B------:R-:W-:Y:S01]  /*3ce0*/  FADD R8, R8, R3 ;  /* 0x0000000308087221 */ /* 0x000fe20000000000 */
[----:B------:R-:W-:Y:S01]  /*3cf0*/  MOV R3, R18 ;  /* 0x0000001200037202 */ /* 0x000fe20000000f00 */
[----:B------:R-:W-:Y:S06]  /*3d00*/  BRA.U UP0, `(.L_x_107) ;  /* 0xfffffff100d47547 */ /* 0x000fec000b83ffff */
.L_x_88:
[----:B------:R-:W0:Y:S02]  /*3d10*/  LDCU UR4, c[0x0][0x390] ;  /* 0x00007200ff0477ac */ /* 0x000e240008000800 */
[----:B0-----:R-:W-:-:S04]  /*3d20*/  ULOP3.LUT UR4, UR4, 0x1, URZ, 0xc0, !UPT ;  /* 0x0000000104047892 */ /* 0x001fc8000f8ec0ff */
[----:B------:R-:W-:-:S09]  /*3d30*/  UISETP.NE.U32.AND UP0, UPT, UR4, 0x1, UPT ;  /* 0x000000010400788c */ /* 0x000fd2000bf05070 */
[----:B------:R-:W-:Y:S05]  /*3d40*/  BRA.U UP0, `(.L_x_0) ;  /* 0x0000000500847547 */ /* 0x000fea000b800000 */
[----:B-----5:R-:W-:Y:S01]  /*3d50*/  SHF.R.U32.HI R0, RZ, 0x2, R21 ;  /* 0x00000002ff007819 */ /* 0x020fe20000011615 */
[----:B------:R-:W0:Y:S01]  /*3d60*/  MUFU.RCP R4, UR9 ;  /* 0x0000000900047d08 */ /* 0x000e220008001000 */
[----:B------:R-:W-:Y:S01]  /*3d70*/  SHF.L.U32 R3, R17, 0x4, RZ ;  /* 0x0000000411037819 */ /* 0x000fe200000006ff */
[----:B------:R-:W-:Y:S01]  /*3d80*/  BSSY.RECONVERGENT B2, `(.L_x_108) ;  /* 0x0000016000027945 */ /* 0x000fe20003800200 */
[----:B------:R-:W-:Y:S02]  /*3d90*/  LOP3.LUT R0, R0, R21, RZ, 0x3c, !PT ;  /* 0x0000001500007212 */ /* 0x000fe400078e3cff */
[----:B------:R-:W-:Y:S02]  /*3da0*/  MOV R11, UR9 ;  /* 0x00000009000b7c02 */ /* 0x000fe40008000f00 */
        /* <DEDUP_REMOVED lines=19> */
.L_x_109:
[----:B------:R-:W-:Y:S05]  /*3ee0*/  BSYNC.RECONVERGENT B2 ;  /* 0x0000000000027941 */ /* 0x000fea0003800200 */
.L_x_108:
[----:B------:R-:W-:Y:S01]  /*3ef0*/  SHF.R.U32.HI R3, RZ, 0x2, R18 ;  /* 0x00000002ff037819 */ /* 0x000fe20000011612 */
[----:B------:R-:W-:Y:S01]  /*3f00*/  BSSY.RECONVERGENT B2, `(.L_x_110) ;  /* 0x0000018000027945 */ /* 0x000fe20003800200 */
[----:B------:R-:W-:Y:S02]  /*3f10*/  SHF.L.U32 R2, R17, 0x4, RZ ;  /* 0x0000000411027819 */ /* 0x000fe400000006ff */
[----:B------:R-:W-:-:S04]  /*3f20*/  LOP3.LUT R3, R3, R18, RZ, 0x3c, !PT ;  /* 0x0000001203037212 */ /* 0x000fc800078e3cff */
[----:B------:R-:W-:-:S04]  /*3f30*/  SHF.L.U32 R4, R3, 0x1, RZ ;  /* 0x0000000103047819 */ /* 0x000fc800000006ff */
[----:B------:R-:W-:Y:S02]  /*3f40*/  LOP3.LUT R2, R3, R4, R2, 0x96, !PT ;  /* 0x0000000403027212 */ /* 0x000fe400078e9602 */
[----:B------:R-:W0:Y:S01]  /*3f50*/  MUFU.RCP R3, UR10 ;  /* 0x0000000a00037d08 */ /* 0x000e220008001000 */
[----:B------:R-:W-:Y:S02]  /*3f60*/  MOV R4, UR10 ;  /* 0x0000000a00047c02 */ /* 0x000fe40008000f00 */
[----:B------:R-:W-:Y:S01]  /*3f70*/  LOP3.LUT R17, R2, R17, RZ, 0x3c, !PT ;  /* 0x0000001102117212 */ /* 0x000fe200078e3cff */
[----:B------:R-:W-:-:S03]  /*3f80*/  HFMA2 R2, -RZ, RZ, 0.1171875, 0 ;  /* 0x2f800000ff027431 */ /* 0x000fc600000001ff */
        /* <DEDUP_REMOVED lines=15> */
.L_x_111:
[----:B------:R-:W-:Y:S05]  /*4080*/  BSYNC.RECONVERGENT B2 ;  /* 0x0000000000027941 */ /* 0x000fea0003800200 */
.L_x_110:
        /* <DEDUP_REMOVED lines=18> */
.L_x_113:
[----:B------:R-:W-:Y:S01]  /*41b0*/  FMUL.FTZ R31, R12, R3 ;  /* 0x000000030c1f7220 */ /* 0x000fe20000410000 */
[----:B------:R-:W-:-:S03]  /*41c0*/  FMUL.FTZ R3, R3, 0.5 ;  /* 0x3f00000003037820 */ /* 0x000fc60000410000 */
[----:B------:R-:W-:-:S04]  /*41d0*/  FFMA R2, -R31, R31, R12 ;  /* 0x0000001f1f027223 */ /* 0x000fc8000000010c */
[----:B------:R-:W-:-:S07]  /*41e0*/  FFMA R31, R2, R3, R31 ;  /* 0x00000003021f7223 */ /* 0x000fce000000001f */
.L_x_114:
[----:B------:R-:W-:Y:S05]  /*41f0*/  BSYNC.RECONVERGENT B0 ;  /* 0x0000000000007941 */ /* 0x000fea0003800200 */
.L_x_112:
        /* <DEDUP_REMOVED lines=12> */
.L_x_116:
[----:B------:R-:W-:Y:S05]  /*42c0*/  BSYNC.RECONVERGENT B2 ;  /* 0x0000000000027941 */ /* 0x000fea0003800200 */
.L_x_115:
[----:B------:R-:W-:-:S04]  /*42d0*/  FADD R12, R12, 1 ;  /* 0x3f8000000c0c7421 */ /* 0x000fc80000000000 */
[----:B------:R-:W-:-:S04]  /*42e0*/  FMUL R12, R12, 0.5 ;  /* 0x3f0000000c0c7820 */ /* 0x000fc80000400000 */
[----:B------:R-:W-:-:S04]  /*42f0*/  FADD R3, -R12, 1 ;  /* 0x3f8000000c037421 */ /* 0x000fc80000000100 */
[C-C-:B------:R-:W-:Y:S01]  /*4300*/  FFMA R9, R12.reuse, 0.5, R3.reuse ;  /* 0x3f0000000c097823 */ /* 0x140fe20000000003 */
[C-C-:B------:R-:W-:Y:S01]  /*4310*/  FFMA R0, R12.reuse, 0.69999998807907104492, R3.reuse ;  /* 0x3f3333330c007823 */ /* 0x140fe20000000003 */
[----:B------:R-:W-:Y:S02]  /*4320*/  FADD R3, R12, R3 ;  /* 0x000000030c037221 */ /* 0x000fe40000000000 */
[----:B------:R-:W-:Y:S01]  /*4330*/  FADD R6, R6, R9 ;  /* 0x0000000906067221 */ /* 0x000fe20000000000 */
[----:B------:R-:W-:Y:S01]  /*4340*/  FADD R7, R7, R0 ;  /* 0x0000000007077221 */ /* 0x000fe20000000000 */
[----:B------:R-:W-:-:S07]  /*4350*/  FADD R8, R8, R3 ;  /* 0x0000000308087221 */ /* 0x000fce0000000000 */
.L_x_0:
[----:B------:R-:W0:Y:S02]  /*4360*/  LDCU UR4, c[0x0][0x390] ;  /* 0x00007200ff0477ac */ /* 0x000e240008000800 */
[----:B0-----:R-:W-:-:S04]  /*4370*/  I2FP.F32.S32 R0, UR4 ;  /* 0x0000000400007c45 */ /* 0x001fc80008201400 */
[----:B------:R-:W-:-:S04]  /*4380*/  IADD3 R2, PT, PT, R0, 0x1800000, RZ ;  /* 0x0180000000027810 */ /* 0x000fc80007ffe0ff */
[----:B------:R-:W-:-:S04]  /*4390*/  LOP3.LUT R2, R2, 0x7f800000, RZ, 0xc0, !PT ;  /* 0x7f80000002027812 */ /* 0x000fc800078ec0ff */
[----:B------:R-:W-:-:S13]  /*43a0*/  ISETP.GT.U32.AND P0, PT, R2, 0x1ffffff, PT ;  /* 0x01ffffff0200780c */ /* 0x000fda0003f04070 */
[----:B------:R-:W-:Y:S05]  /*43b0*/  @P0 BRA `(.L_x_117) ;  /* 0x00000000000c0947 */ /* 0x000fea0003800000 */
[----:B------:R-:W-:-:S07]  /*43c0*/  MOV R12, 0x43e0 ;  /* 0x000043e0000c7802 */ /* 0x000fce0000000f00 */
[----:B-----5:R-:W-:Y:S05]  /*43d0*/  CALL.REL.NOINC `($__internal_0_$__cuda_sm20_rcp_rn_f32_slowpath) ;  /* 0x0000000000387944 */ /* 0x020fea0003c00000 */
[----:B------:R-:W-:Y:S05]  /*43e0*/  BRA `(.L_x_118) ;  /* 0x0000000000107947 */ /* 0x000fea0003800000 */
.L_x_117:
[----:B------:R-:W0:Y:S02]  /*43f0*/  MUFU.RCP R9, R0 ;  /* 0x0000000000097308 */ /* 0x000e240000001000 */
[----:B0-----:R-:W-:-:S04]  /*4400*/  FFMA R2, R0, R9, -1 ;  /* 0xbf80000000027423 */ /* 0x001fc80000000009 */
[----:B------:R-:W-:-:S04]  /*4410*/  FADD.FTZ R2, -R2, -RZ ;  /* 0x800000ff02027221 */ /* 0x000fc80000010100 */
[----:B------:R-:W-:-:S07]  /*4420*/  FFMA R9, R9, R2, R9 ;  /* 0x0000000209097223 */ /* 0x000fce0000000009 */
.L_x_118:
[----:B------:R-:W0:Y:S01]  /*4430*/  LDC.64 R2, c[0x0][0x380] ;  /* 0x0000e000ff027b82 */ /* 0x000e220000000a00 */
[C---:B------:R-:W-:Y:S01]  /*4440*/  FMUL R11, R9.reuse, R6 ;  /* 0x00000006090b7220 */ /* 0x040fe20000400000 */
[C---:B------:R-:W-:Y:S01]  /*4450*/  FMUL R7, R9.reuse, R7 ;  /* 0x0000000709077220 */ /* 0x040fe20000400000 */
[----:B------:R-:W-:Y:S01]  /*4460*/  FMUL R9, R9, R8 ;  /* 0x0000000809097220 */ /* 0x000fe20000400000 */
[----:B0-----:R-:W-:-:S05]  /*4470*/  IMAD.WIDE R2, R5, 0xc, R2 ;  /* 0x0000000c05027825 */ /* 0x001fca00078e0202 */
[----:B------:R-:W-:Y:S04]  /*4480*/  STG.E desc[UR12][R2.64], R11 ;  /* 0x0000000b02007986 */ /* 0x000fe8000c10190c */
[----:B------:R-:W-:Y:S04]  /*4490*/  STG.E desc[UR12][R2.64+0x4], R7 ;  /* 0x0000040702007986 */ /* 0x000fe8000c10190c */
[----:B------:R-:W-:Y:S01]  /*44a0*/  STG.E desc[UR12][R2.64+0x8], R9 ;  /* 0x0000080902007986 */ /* 0x000fe2000c10190c */
[----:B------:R-:W-:Y:S05]  /*44b0*/  EXIT ;  /* 0x000000000000794d */ /* 0x000fea0003800000 */
        .weak           $__internal_0_$__cuda_sm20_rcp_rn_f32_slowpath
        .type           $__internal_0_$__cuda_sm20_rcp_rn_f32_slowpath,@function
        .size           $__internal_0_$__cuda_sm20_rcp_rn_f32_slowpath,($__internal_1_$__cuda_sm20_sqrt_rn_f32_slowpath - $__internal_0_$__cuda_sm20_rcp_rn_f32_slowpath)
$__internal_0_$__cuda_sm20_rcp_rn_f32_slowpath:
[----:B------:R-:W-:-:S04]  /*44c0*/  SHF.L.U32 R2, R0, 0x1, RZ ;  /* 0x0000000100027819 */ /* 0x000fc800000006ff */
[----:B------:R-:W-:-:S04]  /*44d0*/  SHF.R.U32.HI R2, RZ, 0x18, R2 ;  /* 0x00000018ff027819 */ /* 0x000fc80000011602 */
[----:B------:R-:W-:-:S13]  /*44e0*/  ISETP.NE.U32.AND P0, PT, R2, RZ, PT ;  /* 0x000000ff0200720c */ /* 0x000fda0003f05070 */
[----:B------:R-:W-:Y:S05]  /*44f0*/  @P0 BRA `(.L_x_119) ;  /* 0x00000000002c0947 */ /* 0x000fea0003800000 */
[----:B------:R-:W-:-:S04]  /*4500*/  SHF.L.U32 R2, R0, 0x1, RZ ;  /* 0x0000000100027819 */ /* 0x000fc800000006ff */
[----:B------:R-:W-:-:S13]  /*4510*/  ISETP.NE.AND P0, PT, R2, RZ, PT ;  /* 0x000000ff0200720c */ /* 0x000fda0003f05270 */
[----:B------:R2:W3:Y:S01]  /*4520*/  @!P0 MUFU.RCP R2, R0 ;  /* 0x0000000000028308 */ /* 0x0004e20000001000 */
[----:B------:R-:W-:Y:S05]  /*4530*/  @!P0 BRA `(.L_x_120) ;  /* 0x0000000000a48947 */ /* 0x000fea0003800000 */
[----:B------:R-:W-:-:S04]  /*4540*/  FFMA R3, R0, 1.84467440737095516160e+19, RZ ;  /* 0x5f80000000037823 */ /* 0x000fc800000000ff */
[----:B--2---:R-:W3:Y:S02]  /*4550*/  MUFU.RCP R0, R3 ;  /* 0x0000000300007308 */ /* 0x004ee40000001000 */
[----:B---3--:R-:W-:-:S04]  /*4560*/  FFMA R2, R3, R0, -1 ;  /* 0xbf80000003027423 */ /* 0x008fc80000000000 */
[----:B------:R-:W-:-:S04]  /*4570*/  FADD.FTZ R9, -R2, -RZ ;  /* 0x800000ff02097221 */ /* 0x000fc80000010100 */
[----:B------:R-:W-:-:S04]  /*4580*/  FFMA R0, R0, R9, R0 ;  /* 0x0000000900007223 */ /* 0x000fc80000000000 */
[----:B------:R-:W-:Y:S01]  /*4590*/  FFMA R2, R0, 1.84467440737095516160e+19, RZ ;  /* 0x5f80000000027823 */ /* 0x000fe200000000ff */
[----:B------:R-:W-:Y:S06]  /*45a0*/  BRA `(.L_x_120) ;  /* 0x0000000000887947 */ /* 0x000fec0003800000 */
.L_x_119:
[----:B------:R-:W-:-:S04]  /*45b0*/  IADD3 R3, PT, PT, R2, -0xfd, RZ ;  /* 0xffffff0302037810 */ /* 0x000fc80007ffe0ff */
[----:B------:R-:W-:-:S13]  /*45c0*/  ISETP.GT.U32.AND P0, PT, R3, 0x1, PT ;  /* 0x000000010300780c */ /* 0x000fda0003f04070 */
[----:B------:R-:W-:Y:S05]  /*45d0*/  @P0 BRA `(.L_x_121) ;  /* 0x0000000000780947 */ /* 0x000fea0003800000 */
[----:B------:R-:W-:Y:S01]  /*45e0*/  LOP3.LUT R4, R0, 0x7fffff, RZ, 0xc0, !PT ;  /* 0x007fffff00047812 */ /* 0x000fe200078ec0ff */
[----:B------:R-:W-:-:S03]  /*45f0*/  HFMA2 R14, -RZ, RZ, 0, 1.78813934326171875e-07 ;  /* 0x00000003ff0e7431 */ /* 0x000fc600000001ff */
[----:B------:R-:W-:-:S04]  /*4600*/  LOP3.LUT R4, R4, 0x3f800000, RZ, 0xfc, !PT ;  /* 0x3f80000004047812 */ /* 0x000fc800078efcff */
[----:B------:R-:W0:Y:S01]  /*4610*/  MUFU.RCP R9, R4 ;  /* 0x0000000400097308 */ /* 0x000e220000001000 */
[----:B------:R-:W-:Y:S01]  /*4620*/  SHF.L.U32 R13, R14, R3, RZ ;  /* 0x000000030e0d7219 */ /* 0x000fe200000006ff */
[----:B0-----:R-:W-:-:S04]  /*4630*/  FFMA R10, R4, R9, -1 ;  /* 0xbf800000040a7423 */ /* 0x001fc80000000009 */
[----:B------:R-:W-:-:S04]  /*4640*/  FADD.FTZ R10, -R10, -RZ ;  /* 0x800000ff0a0a7221 */ /* 0x000fc80000010100 */
[CCC-:B------:R-:W-:Y:S01]  /*4650*/  FFMA.RM R11, R9.reuse, R10.reuse, R9.reuse ;  /* 0x0000000a090b7223 */ /* 0x1c0fe20000004009 */
[----:B------:R-:W-:-:S04]  /*4660*/  FFMA.RP R10, R9, R10, R9 ;  /* 0x0000000a090a7223 */ /* 0x000fc80000008009 */
[C---:B------:R-:W-:Y:S02]  /*4670*/  LOP3.LUT R9, R11.reuse, 0x7fffff, RZ, 0xc0, !PT ;  /* 0x007fffff0b097812 */ /* 0x040fe400078ec0ff */
[----:B------:R-:W-:Y:S02]  /*4680*/  FSETP.NEU.FTZ.AND P0, PT, R11, R10, PT ;  /* 0x0000000a0b00720b */ /* 0x000fe40003f1d000 */
[----:B------:R-:W-:Y:S02]  /*4690*/  LOP3.LUT R10, R9, 0x800000, RZ, 0xfc, !PT ;  /* 0x00800000090a7812 */ /* 0x000fe400078efcff */
[----:B------:R-:W-:Y:S02]  /*46a0*/  SEL R9, RZ, 0xffffffff, !P0 ;  /* 0xffffffffff097807 */ /* 0x000fe40004000000 */
[----:B------:R-:W-:Y:S02]  /*46b0*/  LOP3.LUT R4, R13, R10, RZ, 0xc0, !PT ;  /* 0x0000000a0d047212 */ /* 0x000fe400078ec0ff */
[----:B------:R-:W-:-:S02]  /*46c0*/  IADD3 R9, PT, PT, -R9, RZ, RZ ;  /* 0x000000ff09097210 */ /* 0x000fc40007ffe1ff */
[-C--:B------:R-:W-:Y:S02]  /*46d0*/  SHF.R.U32.HI R4, RZ, R3.reuse, R4 ;  /* 0x00000003ff047219 */ /* 0x080fe40000011604 */
[----:B------:R-:W-:Y:S02]  /*46e0*/  LOP3.LUT P1, RZ, R9, R3, R10, 0xf8, !PT ;  /* 0x0000000309ff7212 */ /* 0x000fe4000782f80a */
[C---:B------:R-:W-:Y:S02]  /*46f0*/  LOP3.LUT P0, RZ, R4.reuse, 0x1, RZ, 0xc0, !PT ;  /* 0x0000000104ff7812 */ /* 0x040fe4000780c0ff */
[----:B------:R-:W-:-:S04]  /*4700*/  LOP3.LUT P2, RZ, R4, 0x2, RZ, 0xc0, !PT ;  /* 0x0000000204ff7812 */ /* 0x000fc8000784c0ff */
[----:B------:R-:W-:Y:S02]  /*4710*/  PLOP3.LUT P0, PT, P0, P1, P2, 0xe0, 0x0 ;  /* 0x000000000000781c */ /* 0x000fe40000703c20 */
[----:B------:R-:W-:Y:S02]  /*4720*/  LOP3.LUT P1, RZ, R0, 0x7fffff, RZ, 0xc0, !PT ;  /* 0x007fffff00ff7812 */ /* 0x000fe4000782c0ff */
[----:B------:R-:W-:-:S04]  /*4730*/  SEL R3, RZ, 0x1, !P0 ;  /* 0x00000001ff037807 */ /* 0x000fc80004000000 */
[----:B------:R-:W-:-:S04]  /*4740*/  IADD3 R3, PT, PT, -R3, RZ, RZ ;  /* 0x000000ff03037210 */ /* 0x000fc80007ffe1ff */
[----:B------:R-:W-:Y:S02]  /*4750*/  ISETP.GE.AND P0, PT, R3, RZ, PT ;  /* 0x000000ff0300720c */ /* 0x000fe40003f06270 */
[----:B------:R-:W-:-:S04]  /*4760*/  IADD3 R3, PT, PT, R2, -0xfc, RZ ;  /* 0xffffff0402037810 */ /* 0x000fc80007ffe0ff */
[----:B------:R-:W-:-:S07]  /*4770*/  SHF.R.U32.HI R3, RZ, R3, R10 ;  /* 0x00000003ff037219 */ /* 0x000fce000001160a */
[----:B------:R-:W-:-:S04]  /*4780*/  @!P0 IADD3 R3, PT, PT, R3, 0x1, RZ ;  /* 0x0000000103038810 */ /* 0x000fc80007ffe0ff */
[----:B------:R-:W-:-:S04]  /*4790*/  @!P1 SHF.L.U32 R3, R3, 0x1, RZ ;  /* 0x0000000103039819 */ /* 0x000fc800000006ff */
[----:B------:R-:W-:Y:S01]  /*47a0*/  LOP3.LUT R2, R3, 0x80000000, R0, 0xf8, !PT ;  /* 0x8000000003027812 */ /* 0x000fe200078ef800 */
[----:B------:R-:W-:Y:S06]  /*47b0*/  BRA `(.L_x_120) ;  /* 0x0000000000047947 */ /* 0x000fec0003800000 */
.L_x_121:
[----:B------:R0:W1:Y:S02]  /*47c0*/  MUFU.RCP R2, R0 ;  /* 0x0000000000027308 */ /* 0x0000640000001000 */
.L_x_120:
[----:B-1-3--:R-:W-:Y:S02]  /*47d0*/  MOV R9, R2 ;  /* 0x0000000200097202 */ /* 0x00afe40000000f00 */
[----:B------:R-:W-:Y:S02]  /*47e0*/  MOV R2, R12 ;  /* 0x0000000c00027202 */ /* 0x000fe40000000f00 */
[----:B------:R-:W-:-:S04]  /*47f0*/  MOV R3, 0x0 ;  /* 0x0000000000037802 */ /* 0x000fc80000000f00 */
[----:B0-2---:R-:W-:Y:S05]  /*4800*/  RET.REL.NODEC R2 `(_Z6renderP4Vec3iiiP6SphereiP17curandStateXORWOW) ;  /* 0xffffffb402fc7950 */ /* 0x005fea0003c3ffff */
        .weak           $__internal_1_$__cuda_sm20_sqrt_rn_f32_slowpath
        .type           $__internal_1_$__cuda_sm20_sqrt_rn_f32_slowpath,@function
        .size           $__internal_1_$__cuda_sm20_sqrt_rn_f32_slowpath,($__internal_2_$__cuda_sm3x_div_rn_noftz_f32_slowpath - $__internal_1_$__cuda_sm20_sqrt_rn_f32_slowpath)
$__internal_1_$__cuda_sm20_sqrt_rn_f32_slowpath:
[----:B------:R-:W-:-:S13]  /*4810*/  LOP3.LUT P0, RZ, R12, 0x7fffffff, RZ, 0xc0, !PT ;  /* 0x7fffffff0cff7812 */ /* 0x000fda000780c0ff */
[----:B------:R-:W-:Y:S01]  /*4820*/  @!P0 MOV R14, R12 ;  /* 0x0000000c000e8202 */ /* 0x000fe20000000f00 */
[----:B------:R-:W-:Y:S06]  /*4830*/  @!P0 BRA `(.L_x_122) ;  /* 0x0000000000408947 */ /* 0x000fec0003800000 */
[----:B------:R-:W-:-:S13]  /*4840*/  FSETP.GEU.FTZ.AND P0, PT, R12, RZ, PT ;  /* 0x000000ff0c00720b */ /* 0x000fda0003f1e000 */
[----:B------:R-:W-:Y:S01]  /*4850*/  @!P0 MOV R14, 0x7fffffff ;  /* 0x7fffffff000e8802 */ /* 0x000fe20000000f00 */
[----:B------:R-:W-:Y:S06]  /*4860*/  @!P0 BRA `(.L_x_122) ;  /* 0x0000000000348947 */ /* 0x000fec0003800000 */
[----:B------:R-:W-:-:S13]  /*4870*/  FSETP.GTU.FTZ.AND P0, PT, |R12|, +INF , PT ;  /* 0x7f8000000c00780b */ /* 0x000fda0003f1c200 */
[----:B------:R-:W-:Y:S01]  /*4880*/  @P0 FADD.FTZ R14, R12, 1 ;  /* 0x3f8000000c0e0421 */ /* 0x000fe20000010000 */
[----:B------:R-:W-:Y:S06]  /*4890*/  @P0 BRA `(.L_x_122) ;  /* 0x0000000000280947 */ /* 0x000fec0003800000 */
[----:B------:R-:W-:-:S13]  /*48a0*/  FSETP.NEU.FTZ.AND P0, PT, |R12|, +INF , PT ;  /* 0x7f8000000c00780b */ /* 0x000fda0003f1d200 */
[----:B------:R-:W-:-:S04]  /*48b0*/  @P0 FFMA R22, R12, 1.84467440737095516160e+19, RZ ;  /* 0x5f8000000c160823 */ /* 0x000fc800000000ff */
[----:B------:R-:W0:Y:S02]  /*48c0*/  @P0 MUFU.RSQ R15, R22 ;  /* 0x00000016000f0308 */ /* 0x000e240000001400 */
[----:B0-----:R-:W-:Y:S01]  /*48d0*/  @P0 FMUL.FTZ R14, R22, R15 ;  /* 0x0000000f160e0220 */ /* 0x001fe20000410000 */
[----:B------:R-:W-:-:S03]  /*48e0*/  @P0 FMUL.FTZ R15, R15, 0.5 ;  /* 0x3f0000000f0f0820 */ /* 0x000fc60000410000 */
[----:B------:R-:W-:-:S04]  /*48f0*/  @P0 FADD.FTZ R13, -R14, -RZ ;  /* 0x800000ff0e0d0221 */ /* 0x000fc80000010100 */
[----:B------:R-:W-:-:S04]  /*4900*/  @P0 FFMA R13, R14, R13, R22 ;  /* 0x0000000d0e0d0223 */ /* 0x000fc80000000016 */
[----:B------:R-:W-:Y:S01]  /*4910*/  @P0 FFMA R13, R13, R15, R14 ;  /* 0x0000000f0d0d0223 */ /* 0x000fe2000000000e */
[----:B------:R-:W-:-:S03]  /*4920*/  @!P0 MOV R14, R12 ;  /* 0x0000000c000e8202 */ /* 0x000fc60000000f00 */
[----:B------:R-:W-:-:S07]  /*4930*/  @P0 FMUL.FTZ R14, R13, 2.3283064365386962891e-10 ;  /* 0x2f8000000d0e0820 */ /* 0x000fce0000410000 */
.L_x_122:
[----:B------:R-:W-:Y:S01]  /*4940*/  HFMA2 R13, -RZ, RZ, 0, 0 ;  /* 0x00000000ff0d7431 */ /* 0x000fe200000001ff */
[----:B------:R-:W-:-:S04]  /*4950*/  MOV R12, R4 ;  /* 0x00000004000c7202 */ /* 0x000fc80000000f00 */
[----:B------:R-:W-:Y:S05]  /*4960*/  RET.REL.NODEC R12 `(_Z6renderP4Vec3iiiP6SphereiP17curandStateXORWOW) ;  /* 0xffffffb40ca47950 */ /* 0x000fea0003c3ffff */
        .weak           $__internal_2_$__cuda_sm3x_div_rn_noftz_f32_slowpath
        .type           $__internal_2_$__cuda_sm3x_div_rn_noftz_f32_slowpath,@function
        .size           $__internal_2_$__cuda_sm3x_div_rn_noftz_f32_slowpath,(.L_x_137 - $__internal_2_$__cuda_sm3x_div_rn_noftz_f32_slowpath)
$__internal_2_$__cuda_sm3x_div_rn_noftz_f32_slowpath:
[----:B------:R-:W-:Y:S01]  /*4970*/  SHF.R.U32.HI R13, RZ, 0x17, R31 ;  /* 0x00000017ff0d7819 */ /* 0x000fe2000001161f */
[----:B------:R-:W-:Y:S01]  /*4980*/  BSSY.RECONVERGENT B0, `(.L_x_123) ;  /* 0x0000065000007945 */ /* 0x000fe20003800200 */
[----:B------:R-:W-:Y:S02]  /*4990*/  SHF.R.U32.HI R22, RZ, 0x17, R12 ;  /* 0x00000017ff167819 */ /* 0x000fe4000001160c */
[----:B------:R-:W-:Y:S02]  /*49a0*/  LOP3.LUT R13, R13, 0xff, RZ, 0xc0, !PT ;  /* 0x000000ff0d0d7812 */ /* 0x000fe400078ec0ff */
[----:B------:R-:W-:Y:S02]  /*49b0*/  LOP3.LUT R22, R22, 0xff, RZ, 0xc0, !PT ;  /* 0x000000ff16167812 */ /* 0x000fe400078ec0ff */
[----:B------:R-:W-:Y:S02]  /*49c0*/  IADD3 R14, PT, PT, R13, -0x1, RZ ;  /* 0xffffffff0d0e7810 */ /* 0x000fe40007ffe0ff */
[----:B------:R-:W-:-:S02]  /*49d0*/  MOV R15, R31 ;  /* 0x0000001f000f7202 */ /* 0x000fc40000000f00 */
[----:B------:R-:W-:Y:S02]  /*49e0*/  ISETP.GT.U32.AND P0, PT, R14, 0xfd, PT ;  /* 0x000000fd0e00780c */ /* 0x000fe40003f04070 */
[----:B------:R-:W-:-:S04]  /*49f0*/  IADD3 R14, PT, PT, R22, -0x1, RZ ;  /* 0xffffffff160e7810 */ /* 0x000fc80007ffe0ff */
[----:B------:R-:W-:-:S13]  /*4a00*/  ISETP.GT.U32.OR P0, PT, R14, 0xfd, P0 ;  /* 0x000000fd0e00780c */ /* 0x000fda0000704470 */
[----:B------:R-:W-:Y:S01]  /*4a10*/  @!P0 MOV R23, RZ ;  /* 0x000000ff00178202 */ /* 0x000fe20000000f00 */
[----:B------:R-:W-:Y:S06]  /*4a20*/  @!P0 BRA `(.L_x_124) ;  /* 0x0000000000648947 */ /* 0x000fec0003800000 */
[----:B------:R-:W-:Y:S02]  /*4a30*/  FSETP.GTU.FTZ.AND P0, PT, |R12|, +INF , PT ;  /* 0x7f8000000c00780b */ /* 0x000fe40003f1c200 */
[----:B------:R-:W-:-:S04]  /*4a40*/  FSETP.GTU.FTZ.AND P1, PT, |R31|, +INF , PT ;  /* 0x7f8000001f00780b */ /* 0x000fc80003f3c200 */
[----:B------:R-:W-:-:S13]  /*4a50*/  PLOP3.LUT P0, PT, P0, P1, PT, 0xf8, 0x8f ;  /* 0x00000000008f781c */ /* 0x000fda0000703f70 */
[----:B------:R-:W-:Y:S05]  /*4a60*/  @P0 BRA `(.L_x_125) ;  /* 0x0000000400540947 */ /* 0x000fea0003800000 */
[----:B------:R-:W-:-:S13]  /*4a70*/  LOP3.LUT P0, RZ, R15, 0x7fffffff, R12, 0xc8, !PT ;  /* 0x7fffffff0fff7812 */ /* 0x000fda000780c80c */
[----:B------:R-:W-:Y:S05]  /*4a80*/  @!P0 BRA `(.L_x_126) ;  /* 0x0000000400448947 */ /* 0x000fea0003800000 */
[C---:B------:R-:W-:Y:S02]  /*4a90*/  FSETP.NEU.FTZ.AND P1, PT, |R12|.reuse, +INF , PT ;  /* 0x7f8000000c00780b */ /* 0x040fe40003f3d200 */
[----:B------:R-:W-:Y:S02]  /*4aa0*/  FSETP.NEU.FTZ.AND P2, PT, |R31|, +INF , PT ;  /* 0x7f8000001f00780b */ /* 0x000fe40003f5d200 */
[----:B------:R-:W-:-:S11]  /*4ab0*/  FSETP.NEU.FTZ.AND P0, PT, |R12|, +INF , PT ;  /* 0x7f8000000c00780b */ /* 0x000fd60003f1d200 */
[----:B------:R-:W-:Y:S05]  /*4ac0*/  @!P2 BRA !P1, `(.L_x_126) ;  /* 0x000000040034a947 */ /* 0x000fea0004800000 */
[----:B------:R-:W-:-:S04]  /*4ad0*/  LOP3.LUT P1, RZ, R12, 0x7fffffff, RZ, 0xc0, !PT ;  /* 0x7fffffff0cff7812 */ /* 0x000fc8000782c0ff */
[----:B------:R-:W-:-:S13]  /*4ae0*/  PLOP3.LUT P1, PT, P2, P1, PT, 0x2f, 0xf2 ;  /* 0x0000000000f2781c */ /* 0x000fda0001722577 */
[----:B------:R-:W-:Y:S05]  /*4af0*/  @P1 BRA `(.L_x_127) ;  /* 0x0000000400201947 */ /* 0x000fea0003800000 */
[----:B------:R-:W-:-:S04]  /*4b00*/  LOP3.LUT P1, RZ, R15, 0x7fffffff, RZ, 0xc0, !PT ;  /* 0x7fffffff0fff7812 */ /* 0x000fc8000782c0ff */
[----:B------:R-:W-:-:S13]  /*4b10*/  PLOP3.LUT P0, PT, P0, P1, PT, 0x2f, 0xf2 ;  /* 0x0000000000f2781c */ /* 0x000fda0000702577 */
[----:B------:R-:W-:Y:S05]  /*4b20*/  @P0 BRA `(.L_x_128) ;  /* 0x0000000400080947 */ /* 0x000fea0003800000 */
[----:B------:R-:W-:-:S04]  /*4b30*/  IADD3 R14, PT, PT, R22, -0x1, RZ ;  /* 0xffffffff160e7810 */ /* 0x000fc80007ffe0ff */
[----:B------:R-:W-:Y:S02]  /*4b40*/  ISETP.GE.AND P0, PT, R14, RZ, PT ;  /* 0x000000ff0e00720c */ /* 0x000fe40003f06270 */
[----:B------:R-:W-:-:S04]  /*4b50*/  IADD3 R14, PT, PT, R13, -0x1, RZ ;  /* 0xffffffff0d0e7810 */ /* 0x000fc80007ffe0ff */
[----:B------:R-:W-:-:S07]  /*4b60*/  ISETP.GE.AND P1, PT, R14, RZ, PT ;  /* 0x000000ff0e00720c */ /* 0x000fce0003f26270 */
[----:B------:R-:W-:Y:S01]  /*4b70*/  @P0 MOV R23, RZ ;  /* 0x000000ff00170202 */ /* 0x000fe20000000f00 */
[----:B------:R-:W-:Y:S01]  /*4b80*/  @!P0 FFMA R12, R12, 1.84467440737095516160e+19, RZ ;  /* 0x5f8000000c0c8823 */ /* 0x000fe200000000ff */
[----:B------:R-:W-:-:S04]  /*4b90*/  @!P0 MOV R23, 0xffffffc0 ;  /* 0xffffffc000178802 */ /* 0x000fc80000000f00 */
[----:B------:R-:W-:Y:S01]  /*4ba0*/  @!P1 FFMA R15, R31, 1.84467440737095516160e+19, RZ ;  /* 0x5f8000001f0f9823 */ /* 0x000fe200000000ff */
[----:B------:R-:W-:-:S07]  /*4bb0*/  @!P1 IADD3 R23, PT, PT, R23, 0x40, RZ ;  /* 0x0000004017179810 */ /* 0x000fce0007ffe0ff */
.L_x_124:
[----:B------:R-:W-:Y:S01]  /*4bc0*/  LEA R14, R13, 0xc0800000, 0x17 ;  /* 0xc08000000d0e7811 */ /* 0x000fe200078eb8ff */
[----:B------:R-:W-:Y:S01]  /*4bd0*/  BSSY.RECONVERGENT B1, `(.L_x_129) ;  /* 0x0000036000017945 */ /* 0x000fe20003800200 */
[----:B------:R-:W-:Y:S02]  /*4be0*/  IADD3 R22, PT, PT, R22, -0x7f, RZ ;  /* 0xffffff8116167810 */ /* 0x000fe40007ffe0ff */
[----:B------:R-:W-:Y:S02]  /*4bf0*/  IADD3 R15, PT, PT, -R14, R15, RZ ;  /* 0x0000000f0e0f7210 */ /* 0x000fe40007ffe1ff */
[C---:B------:R-:W-:Y:S01]  /*4c00*/  IADD3 R13, PT, PT, R22.reuse, 0x7f, -R13 ;  /* 0x0000007f160d7810 */ /* 0x040fe20007ffe80d */
[----:B------:R-:W-:Y:S01]  /*4c10*/  IMAD R12, R22, -0x800000, R12 ;  /* 0xff800000160c7824 */ /* 0x000fe200078e020c */
[----:B------:R0:W1:Y:S02]  /*4c20*/  MUFU.RCP R14, R15 ;  /* 0x0000000f000e7308 */ /* 0x0000640000001000 */
[----:B------:R-:W-:Y:S01]  /*4c30*/  IADD3 R23, PT, PT, R13, R23, RZ ;  /* 0x000000170d177210 */ /* 0x000fe20007ffe0ff */
[----:B0-----:R-:W-:-:S04]  /*4c40*/  FADD.FTZ R15, -R15, -RZ ;  /* 0x800000ff0f0f7221 */ /* 0x001fc80000010100 */
[----:B-1----:R-:W-:-:S04]  /*4c50*/  FFMA R22, R14, R15, 1 ;  /* 0x3f8000000e167423 */ /* 0x002fc8000000000f */
[----:B------:R-:W-:-:S04]  /*4c60*/  FFMA R14, R14, R22, R14 ;  /* 0x000000160e0e7223 */ /* 0x000fc8000000000e */
[----:B------:R-:W-:-:S04]  /*4c70*/  FFMA R13, R12, R14, RZ ;  /* 0x0000000e0c0d7223 */ /* 0x000fc800000000ff */
[----:B------:R-:W-:-:S04]  /*4c80*/  FFMA R22, R15, R13, R12 ;  /* 0x0000000d0f167223 */ /* 0x000fc8000000000c */
[----:B------:R-:W-:-:S04]  /*4c90*/  FFMA R22, R14, R22, R13 ;  /* 0x000000160e167223 */ /* 0x000fc8000000000d */
[----:B------:R-:W-:-:S04]  /*4ca0*/  FFMA R15, R15, R22, R12 ;  /* 0x000000160f0f7223 */ /* 0x000fc8000000000c */
[----:B------:R-:W-:-:S05]  /*4cb0*/  FFMA R12, R14, R15, R22 ;  /* 0x0000000f0e0c7223 */ /* 0x000fca0000000016 */
[----:B------:R-:W-:-:S04]  /*4cc0*/  SHF.R.U32.HI R13, RZ, 0x17, R12 ;  /* 0x00000017ff0d7819 */ /* 0x000fc8000001160c */
[----:B------:R-:W-:-:S04]  /*4cd0*/  LOP3.LUT R13, R13, 0xff, RZ, 0xc0, !PT ;  /* 0x000000ff0d0d7812 */ /* 0x000fc800078ec0ff */
[----:B------:R-:W-:-:S04]  /*4ce0*/  IADD3 R13, PT, PT, R13, R23, RZ ;  /* 0x000000170d0d7210 */ /* 0x000fc80007ffe0ff */
[----:B------:R-:W-:-:S04]  /*4cf0*/  IADD3 R24, PT, PT, R13, -0x1, RZ ;  /* 0xffffffff0d187810 */ /* 0x000fc80007ffe0ff */
[----:B------:R-:W-:-:S13]  /*4d00*/  ISETP.GE.U32.AND P0, PT, R24, 0xfe, PT ;  /* 0x000000fe1800780c */ /* 0x000fda0003f06070 */
[----:B------:R-:W-:Y:S05]  /*4d10*/  @!P0 BRA `(.L_x_130) ;  /* 0x0000000000808947 */ /* 0x000fea0003800000 */
[----:B------:R-:W-:-:S13]  /*4d20*/  ISETP.GT.AND P0, PT, R13, 0xfe, PT ;  /* 0x000000fe0d00780c */ /* 0x000fda0003f04270 */
[----:B------:R-:W-:Y:S05]  /*4d30*/  @P0 BRA `(.L_x_131) ;  /* 0x00000000006c0947 */ /* 0x000fea0003800000 */
[----:B------:R-:W-:-:S13]  /*4d40*/  ISETP.GE.AND P0, PT, R13, 0x1, PT ;  /* 0x000000010d00780c */ /* 0x000fda0003f06270 */
[----:B------:R-:W-:Y:S05]  /*4d50*/  @P0 BRA `(.L_x_132) ;  /* 0x0000000000740947 */ /* 0x000fea0003800000 */
[----:B------:R-:W-:Y:S02]  /*4d60*/  ISETP.GE.AND P0, PT, R13, -0x18, PT ;  /* 0xffffffe80d00780c */ /* 0x000fe40003f06270 */
[----:B------:R-:W-:-:S11]  /*4d70*/  LOP3.LUT R12, R12, 0x80000000, RZ, 0xc0, !PT ;  /* 0x800000000c0c7812 */ /* 0x000fd600078ec0ff */
[----:B------:R-:W-:Y:S05]  /*4d80*/  @!P0 BRA `(.L_x_132) ;  /* 0x0000000000688947 */ /* 0x000fea0003800000 */
[CCC-:B------:R-:W-:Y:S01]  /*4d90*/  FFMA.RP R23, R14.reuse, R15.reuse, R22.reuse ;  /* 0x0000000f0e177223 */ /* 0x1c0fe20000008016 */
[CCC-:B------:R-:W-:Y:S01]  /*4da0*/  FFMA.RM R24, R14.reuse, R15.reuse, R22.reuse ;  /* 0x0000000f0e187223 */ /* 0x1c0fe20000004016 */
[----:B------:R-:W-:Y:S01]  /*4db0*/  FFMA.RZ R14, R14, R15, R22 ;  /* 0x0000000f0e0e7223 */ /* 0x000fe2000000c016 */
[C---:B------:R-:W-:Y:S02]  /*4dc0*/  ISETP.NE.AND P2, PT, R13.reuse, RZ, PT ;  /* 0x000000ff0d00720c */ /* 0x040fe40003f45270 */
[----:B------:R-:W-:Y:S02]  /*4dd0*/  ISETP.NE.AND P1, PT, R13, RZ, PT ;  /* 0x000000ff0d00720c */ /* 0x000fe40003f25270 */
[----:B------:R-:W-:Y:S02]  /*4de0*/  LOP3.LUT R14, R14, 0x7fffff, RZ, 0xc0, !PT ;  /* 0x007fffff0e0e7812 */ /* 0x000fe400078ec0ff */
[----:B------:R-:W-:Y:S02]  /*4df0*/  FSETP.NEU.FTZ.AND P0, PT, R23, R24, PT ;  /* 0x000000181700720b */ /* 0x000fe40003f1d000 */
[----:B------:R-:W-:-:S02]  /*4e00*/  LOP3.LUT R15, R14, 0x800000, RZ, 0xfc, !PT ;  /* 0x008000000e0f7812 */ /* 0x000fc400078efcff */
[C---:B------:R-:W-:Y:S02]  /*4e10*/  IADD3 R14, PT, PT, R13.reuse, 0x20, RZ ;  /* 0x000000200d0e7810 */ /* 0x040fe40007ffe0ff */
[----:B------:R-:W-:Y:S02]  /*4e20*/  IADD3 R13, PT, PT, -R13, RZ, RZ ;  /* 0x000000ff0d0d7210 */ /* 0x000fe40007ffe1ff */
[----:B------:R-:W-:Y:S02]  /*4e30*/  SHF.L.U32 R14, R15, R14, RZ ;  /* 0x0000000e0f0e7219 */ /* 0x000fe400000006ff */
[----:B------:R-:W-:Y:S02]  /*4e40*/  SEL R13, R13, RZ, P2 ;  /* 0x000000ff0d0d7207 */ /* 0x000fe40001000000 */
[----:B------:R-:W-:Y:S02]  /*4e50*/  ISETP.NE.AND P1, PT, R14, RZ, P1 ;  /* 0x000000ff0e00720c */ /* 0x000fe40000f25270 */
[----:B------:R-:W-:-:S02]  /*4e60*/  SHF.R.U32.HI R15, RZ, R13, R15 ;  /* 0x0000000dff0f7219 */ /* 0x000fc4000001160f */
[----:B------:R-:W-:Y:S02]  /*4e70*/  PLOP3.LUT P0, PT, P0, P1, PT, 0xf8, 0x8f ;  /* 0x00000000008f781c */ /* 0x000fe40000703f70 */
[----:B------:R-:W-:Y:S02]  /*4e80*/  SHF.R.U32.HI R14, RZ, 0x1, R15 ;  /* 0x00000001ff0e7819 */ /* 0x000fe4000001160f */
[----:B------:R-:W-:-:S04]  /*4e90*/  SEL R13, RZ, 0x1, !P0 ;  /* 0x00000001ff0d7807 */ /* 0x000fc80004000000 */
[----:B------:R-:W-:-:S04]  /*4ea0*/  LOP3.LUT R13, R13, 0x1, R14, 0xf8, !PT ;  /* 0x000000010d0d7812 */ /* 0x000fc800078ef80e */
[----:B------:R-:W-:-:S04]  /*4eb0*/  LOP3.LUT R13, R13, R15, RZ, 0xc0, !PT ;  /* 0x0000000f0d0d7212 */ /* 0x000fc800078ec0ff */
[----:B------:R-:W-:-:S04]  /*4ec0*/  IADD3 R13, PT, PT, R14, R13, RZ ;  /* 0x0000000d0e0d7210 */ /* 0x000fc80007ffe0ff */
[----:B------:R-:W-:Y:S01]  /*4ed0*/  LOP3.LUT R12, R13, R12, RZ, 0xfc, !PT ;  /* 0x0000000c0d0c7212 */ /* 0x000fe200078efcff */
[----:B------:R-:W-:Y:S06]  /*4ee0*/  BRA `(.L_x_132) ;  /* 0x0000000000107947 */ /* 0x000fec0003800000 */
.L_x_131:
[----:B------:R-:W-:-:S04]  /*4ef0*/  LOP3.LUT R12, R12, 0x80000000, RZ, 0xc0, !PT ;  /* 0x800000000c0c7812 */ /* 0x000fc800078ec0ff */
[----:B------:R-:W-:Y:S01]  /*4f00*/  LOP3.LUT R12, R12, 0x7f800000, RZ, 0xfc, !PT ;  /* 0x7f8000000c0c7812 */ /* 0x000fe200078efcff */
[----:B------:R-:W-:Y:S06]  /*4f10*/  BRA `(.L_x_132) ;  /* 0x0000000000047947 */ /* 0x000fec0003800000 */
.L_x_130:
[----:B------:R-:W-:-:S07]  /*4f20*/  LEA R12, R23, R12, 0x17 ;  /* 0x0000000c170c7211 */ /* 0x000fce00078eb8ff */
.L_x_132:
[----:B------:R-:W-:Y:S05]  /*4f30*/  BSYNC.RECONVERGENT B1 ;  /* 0x0000000000017941 */ /* 0x000fea0003800200 */
.L_x_129:
[----:B------:R-:W-:Y:S05]  /*4f40*/  BRA `(.L_x_133) ;  /* 0x0000000000207947 */ /* 0x000fea0003800000 */
.L_x_128:
[----:B------:R-:W-:-:S04]  /*4f50*/  LOP3.LUT R12, R15, 0x80000000, R12, 0x48, !PT ;  /* 0x800000000f0c7812 */ /* 0x000fc800078e480c */
[----:B------:R-:W-:Y:S01]  /*4f60*/  LOP3.LUT R12, R12, 0x7f800000, RZ, 0xfc, !PT ;  /* 0x7f8000000c0c7812 */ /* 0x000fe200078efcff */
[----:B------:R-:W-:Y:S06]  /*4f70*/  BRA `(.L_x_133) ;  /* 0x0000000000147947 */ /* 0x000fec0003800000 */
.L_x_127:
[----:B------:R-:W-:Y:S01]  /*4f80*/  LOP3.LUT R12, R15, 0x80000000, R12, 0x48, !PT ;  /* 0x800000000f0c7812 */ /* 0x000fe200078e480c */
[----:B------:R-:W-:Y:S06]  /*4f90*/  BRA `(.L_x_133) ;  /* 0x00000000000c7947 */ /* 0x000fec0003800000 */
.L_x_126:
[----:B------:R-:W0:Y:S01]  /*4fa0*/  MUFU.RSQ R12, -QNAN ;  /* 0xffc00000000c7908 */ /* 0x000e220000001400 */
[----:B------:R-:W-:Y:S05]  /*4fb0*/  BRA `(.L_x_133) ;  /* 0x0000000000047947 */ /* 0x000fea0003800000 */
.L_x_125:
[----:B------:R-:W-:-:S07]  /*4fc0*/  FADD.FTZ R12, R12, R31 ;  /* 0x0000001f0c0c7221 */ /* 0x000fce0000010000 */
.L_x_133:
[----:B------:R-:W-:Y:S05]  /*4fd0*/  BSYNC.RECONVERGENT B0 ;  /* 0x0000000000007941 */ /* 0x000fea0003800200 */
.L_x_123:
[----:B------:R-:W-:Y:S01]  /*4fe0*/  HFMA2 R15, -RZ, RZ, 0, 0 ;  /* 0x00000000ff0f7431 */ /* 0x000fe200000001ff */
[----:B------:R-:W-:-:S04]  /*4ff0*/  MOV R14, R4 ;  /* 0x00000004000e7202 */ /* 0x000fc80000000f00 */
[----:B0-----:R-:W-:Y:S05]  /*5000*/  RET.REL.NODEC R14 `(_Z6renderP4Vec3iiiP6SphereiP17curandStateXORWOW) ;  /* 0xffffffac0efc7950 */ /* 0x001fea0003c3ffff */
.L_x_134:
[----:B------:R-:W-:-:S00]  /*5010*/  BRA `(.L_x_134) ;  /* 0xfffffffc00fc7947 */ /* 0x000fc0000383ffff */
[----:B------:R-:W-:-:S00]  /*5020*/  NOP ;  /* 0x0000000000007918 */ /* 0x000fc00000000000 */
        /* <DEDUP_REMOVED lines=13> */
.L_x_137:


//--------------------- .nv.global.init           --------------------------
	.section	.nv.global.init,"aw",@progbits
	.align	4
.nv.global.init:
	.type		mrg32k3aM1SubSeq,@object
	.size		mrg32k3aM1SubSeq,(mrg32k3aM2SubSeq - mrg32k3aM1SubSeq)
mrg32k3aM1SubSeq:
        /*0000*/ 	.byte	0x0b, 0xcc, 0xee, 0x04, 0x73, 0x29, 0x8b, 0x6f, 0xf6, 0x53, 0x03, 0xf6, 0x23, 0xf6, 0xea, 0xda
        /* <DEDUP_REMOVED lines=125> */
	.type		mrg32k3aM2SubSeq,@object
	.size		mrg32k3aM2SubSeq,(mrg32k3aM1 - mrg32k3aM2SubSeq)
mrg32k3aM2SubSeq:
        /* <DEDUP_REMOVED lines=126> */
	.type		mrg32k3aM1,@object
	.size		mrg32k3aM1,(mrg32k3aM1Seq - mrg32k3aM1)
mrg32k3aM1:
        /* <DEDUP_REMOVED lines=144> */
	.type		mrg32k3aM1Seq,@object
	.size		mrg32k3aM1Seq,(mrg32k3aM2 - mrg32k3aM1Seq)
mrg32k3aM1Seq:
        /* <DEDUP_REMOVED lines=144> */
	.type		mrg32k3aM2,@object
	.size		mrg32k3aM2,(mrg32k3aM2Seq - mrg32k3aM2)
mrg32k3aM2:
        /* <DEDUP_REMOVED lines=144> */
	.type		mrg32k3aM2Seq,@object
	.size		mrg32k3aM2Seq,(precalc_xorwow_matrix - mrg32k3aM2Seq)
mrg32k3aM2Seq:
        /* <DEDUP_REMOVED lines=144> */
	.type		precalc_xorwow_matrix,@object
	.size		precalc_xorwow_matrix,(precalc_xorwow_offset_matrix - precalc_xorwow_matrix)
precalc_xorwow_matrix:
        /* <DEDUP_REMOVED lines=6400> */
	.type		precalc_xorwow_offset_matrix,@object
	.size		precalc_xorwow_offset_matrix,(.L_1 - precalc_xorwow_offset_matrix)
precalc_xorwow_offset_matrix:
        /* <DEDUP_REMOVED lines=6400> */
.L_1:


//--------------------- .nv.shared.reserved.0     --------------------------
	.section	.nv.shared.reserved.0,"aw",@nobits
	.weak		__nv_reservedSMEM_offset_0_alias
	.size		__nv_reservedSMEM_offset_0_alias, 0, 64
	.other		__nv_reservedSMEM_offset_0_alias,@"STO_CUDA_RESERVED_SHARED STV_DEFAULT"
__nv_reservedSMEM_offset_0_alias:
	.zero		0
	.zero		64


//--------------------- .nv.constant0._Z6renderP4Vec3iiiP6SphereiP17curandStateXORWOW --------------------------
	.section	.nv.constant0._Z6renderP4Vec3iiiP6SphereiP17curandStateXORWOW,"a",@progbits
	.sectionflags	@""
	.align	4
.nv.constant0._Z6renderP4Vec3iiiP6SphereiP17curandStateXORWOW:
	.zero		944


//--------------------- SYMBOLS --------------------------

	.type		.nv.reservedSmem.offset0,@object
	.size		.nv.reservedSmem.offset0,0x4
